	.target	sm_100a

	.elftype	@"ET_EXEC"


//--------------------- .note.nv.tkinfo           --------------------------
	.section	.note.nv.tkinfo,"",@"SHT_NOTE"
	.sectionflags	@"SHF_NOTE_NV_TKINFO"
	.tkinfo
        /*0018*/ 	.word	0x00000002
        /*0030*/ 	.string	""
        /*0030*/ 	.string	"ptxas"
        /*0030*/ 	.string	"Cuda compilation tools, release 13.0, V13.0.88"
        /*0030*/ 	.string	"Build cuda_13.0.r13.0/compiler.36424714_0"
        /*0030*/ 	.string	"-arch sm_100a -m 64 "



//--------------------- .note.nv.cuinfo           --------------------------
	.section	.note.nv.cuinfo,"",@"SHT_NOTE"
	.sectionflags	@"SHF_NOTE_NV_CUINFO"
        /*0018*/ 	.short	0x0002
        /*001a*/ 	.short	0x0064
        /*001c*/ 	.short	0x0082
	.zero		2


//--------------------- .nv.info                  --------------------------
	.section	.nv.info,"",@"SHT_CUDA_INFO"
	.align	4


	//----- nvinfo : EIATTR_REGCOUNT
	.align		4
        /*0000*/ 	.byte	0x04, 0x2f
        /*0002*/ 	.short	(.L_16 - .L_15)
	.align		4
.L_15:
        /*0004*/ 	.word	index@(_ZN7cutlass13device_kernelINS_4gemm6kernel13GemmUniversalIN4cute5tupleIJiiiiEEENS1_10collective13CollectiveMmaINS1_35MainloopSm100TmaUmmaWarpSpecializedILi24ELi2ELi4ENS5_IJNS4_1CILi2EEENSA_ILi1EEESC_EEEEENS5_IJNSA_ILi64EEENSA_ILi8EEESF_EEENS_10bfloat16_tENS5_IJlSC_lEEESI_SJ_NS4_8TiledMMAINS4_8MMA_AtomIJNS4_20SM100_MMA_F16BF16_SSISI_SI_fLi64ELi8ELNS4_4UMMA5MajorE0ELSO_0ELNSN_7ScaleInE0ELSP_0EEEEEENS4_6LayoutINS5_IJSC_SC_SC_EEENS5_IJNSA_ILi0EEESU_SU_EEEEENS5_IJNS4_10UnderscoreESX_SX_EEEEENS4_13SM90_TMA_LOADENS4_14ComposedLayoutINS4_7SwizzleILi3ELi4ELi3EEENS4_18smem_ptr_flag_bitsILi16EEENSS_INS5_IJSG_SF_EEENS5_IJSF_SC_EEEEEEEvNS4_8identityENS4_23SM90_TMA_LOAD_MULTICASTES19_vS1A_EENS_8epilogue10collective18CollectiveEpilogueINS1D_23Sm100TmaWarpSpecializedILi2ELi1ELi4ELb1ELb0EEEJSH_NS5_IJNSS_ISF_SC_EENSS_ISG_SC_EEEEESI_SJ_SI_SJ_NS1D_6fusion15FusionCallbacksIS1H_NS1L_17LinearCombinationISI_fSI_fLNS_15FloatRoundStyleE2EEESH_S1K_JEEENS4_5SM1004TMEM4LOAD26SM100_TMEM_LOAD_16dp256b1xES10_NS11_INS12_ILi0ELi4ELi3EEES15_NSS_INS5_IJSG_SG_EEENS5_IJSG_SC_EEEEEEENS4_17SM75_U32x2_LDSM_NENS4_14SM90_TMA_STOREES1Z_NS4_17SM90_U32x2_STSM_NENS4_39AutoVectorizingCopyWithAssumedAlignmentILi128EEEEEEvvEEEEvNT_6ParamsE)
        /*0008*/ 	.word	0x0000002d


	//----- nvinfo : EIATTR_FRAME_SIZE
	.align		4
.L_16:
        /*000c*/ 	.byte	0x04, 0x11
        /*000e*/ 	.short	(.L_18 - .L_17)
	.align		4
.L_17:
        /*0010*/ 	.word	index@($__internal_2_$__cuda_sm10x_tcgen05_guardrail_trap_unallocated_columns_being_dealloced)
        /*0014*/ 	.word	0x00000000


	//----- nvinfo : EIATTR_FRAME_SIZE
	.align		4
.L_18:
        /*0018*/ 	.byte	0x04, 0x11
        /*001a*/ 	.short	(.L_20 - .L_19)
	.align		4
.L_19:
        /*001c*/ 	.word	index@($__internal_1_$__cuda_sm10x_tcgen05_guardrail_trap_phase_invalid_during_alloc)
        /*0020*/ 	.word	0x00000000


	//----- nvinfo : EIATTR_FRAME_SIZE
	.align		4
.L_20:
        /*0024*/ 	.byte	0x04, 0x11
        /*0026*/ 	.short	(.L_22 - .L_21)
	.align		4
.L_21:
        /*0028*/ 	.word	index@($__internal_0_$__cuda_sm10x_tcgen05_guardrail_trap_col_being_dealloced_not_returned_by_alloc)
        /*002c*/ 	.word	0x00000000


	//----- nvinfo : EIATTR_FRAME_SIZE
	.align		4
.L_22:
        /*0030*/ 	.byte	0x04, 0x11
        /*0032*/ 	.short	(.L_24 - .L_23)
	.align		4
.L_23:
        /*0034*/ 	.word	index@(_ZN7cutlass13device_kernelINS_4gemm6kernel13GemmUniversalIN4cute5tupleIJiiiiEEENS1_10collective13CollectiveMmaINS1_35MainloopSm100TmaUmmaWarpSpecializedILi24ELi2ELi4ENS5_IJNS4_1CILi2EEENSA_ILi1EEESC_EEEEENS5_IJNSA_ILi64EEENSA_ILi8EEESF_EEENS_10bfloat16_tENS5_IJlSC_lEEESI_SJ_NS4_8TiledMMAINS4_8MMA_AtomIJNS4_20SM100_MMA_F16BF16_SSISI_SI_fLi64ELi8ELNS4_4UMMA5MajorE0ELSO_0ELNSN_7ScaleInE0ELSP_0EEEEEENS4_6LayoutINS5_IJSC_SC_SC_EEENS5_IJNSA_ILi0EEESU_SU_EEEEENS5_IJNS4_10UnderscoreESX_SX_EEEEENS4_13SM90_TMA_LOADENS4_14ComposedLayoutINS4_7SwizzleILi3ELi4ELi3EEENS4_18smem_ptr_flag_bitsILi16EEENSS_INS5_IJSG_SF_EEENS5_IJSF_SC_EEEEEEEvNS4_8identityENS4_23SM90_TMA_LOAD_MULTICASTES19_vS1A_EENS_8epilogue10collective18CollectiveEpilogueINS1D_23Sm100TmaWarpSpecializedILi2ELi1ELi4ELb1ELb0EEEJSH_NS5_IJNSS_ISF_SC_EENSS_ISG_SC_EEEEESI_SJ_SI_SJ_NS1D_6fusion15FusionCallbacksIS1H_NS1L_17LinearCombinationISI_fSI_fLNS_15FloatRoundStyleE2EEESH_S1K_JEEENS4_5SM1004TMEM4LOAD26SM100_TMEM_LOAD_16dp256b1xES10_NS11_INS12_ILi0ELi4ELi3EEES15_NSS_INS5_IJSG_SG_EEENS5_IJSG_SC_EEEEEEENS4_17SM75_U32x2_LDSM_NENS4_14SM90_TMA_STOREES1Z_NS4_17SM90_U32x2_STSM_NENS4_39AutoVectorizingCopyWithAssumedAlignmentILi128EEEEEEvvEEEEvNT_6ParamsE)
        /*0038*/ 	.word	0x00000000


	//----- nvinfo : EIATTR_MIN_STACK_SIZE
	.align		4
.L_24:
        /*003c*/ 	.byte	0x04, 0x12
        /*003e*/ 	.short	(.L_26 - .L_25)
	.align		4
.L_25:
        /*0040*/ 	.word	index@(_ZN7cutlass13device_kernelINS_4gemm6kernel13GemmUniversalIN4cute5tupleIJiiiiEEENS1_10collective13CollectiveMmaINS1_35MainloopSm100TmaUmmaWarpSpecializedILi24ELi2ELi4ENS5_IJNS4_1CILi2EEENSA_ILi1EEESC_EEEEENS5_IJNSA_ILi64EEENSA_ILi8EEESF_EEENS_10bfloat16_tENS5_IJlSC_lEEESI_SJ_NS4_8TiledMMAINS4_8MMA_AtomIJNS4_20SM100_MMA_F16BF16_SSISI_SI_fLi64ELi8ELNS4_4UMMA5MajorE0ELSO_0ELNSN_7ScaleInE0ELSP_0EEEEEENS4_6LayoutINS5_IJSC_SC_SC_EEENS5_IJNSA_ILi0EEESU_SU_EEEEENS5_IJNS4_10UnderscoreESX_SX_EEEEENS4_13SM90_TMA_LOADENS4_14ComposedLayoutINS4_7SwizzleILi3ELi4ELi3EEENS4_18smem_ptr_flag_bitsILi16EEENSS_INS5_IJSG_SF_EEENS5_IJSF_SC_EEEEEEEvNS4_8identityENS4_23SM90_TMA_LOAD_MULTICASTES19_vS1A_EENS_8epilogue10collective18CollectiveEpilogueINS1D_23Sm100TmaWarpSpecializedILi2ELi1ELi4ELb1ELb0EEEJSH_NS5_IJNSS_ISF_SC_EENSS_ISG_SC_EEEEESI_SJ_SI_SJ_NS1D_6fusion15FusionCallbacksIS1H_NS1L_17LinearCombinationISI_fSI_fLNS_15FloatRoundStyleE2EEESH_S1K_JEEENS4_5SM1004TMEM4LOAD26SM100_TMEM_LOAD_16dp256b1xES10_NS11_INS12_ILi0ELi4ELi3EEES15_NSS_INS5_IJSG_SG_EEENS5_IJSG_SC_EEEEEEENS4_17SM75_U32x2_LDSM_NENS4_14SM90_TMA_STOREES1Z_NS4_17SM90_U32x2_STSM_NENS4_39AutoVectorizingCopyWithAssumedAlignmentILi128EEEEEEvvEEEEvNT_6ParamsE)
        /*0044*/ 	.word	0x00000000
.L_26:


//--------------------- .nv.compat                --------------------------
	.section	.nv.compat,"",@"SHT_CUDA_COMPAT_INFO"
	.align	4
        /*0000*/ 	.byte	0x02, 0x09, 0x01, 0x00, 0x02, 0x02, 0x02, 0x00, 0x02, 0x05, 0x05, 0x00, 0x03, 0x07, 0x01, 0x01
        /*0010*/ 	.byte	0x02, 0x03, 0x01, 0x00, 0x02, 0x06, 0x01, 0x00, 0x04, 0x0b, 0x08, 0x00, 0x09, 0x00, 0x00, 0x00
        /*0020*/ 	.byte	0x00, 0x00, 0x00, 0x00


//--------------------- .nv.info._ZN7cutlass13device_kernelINS_4gemm6kernel13GemmUniversalIN4cute5tupleIJiiiiEEENS1_10collective13CollectiveMmaINS1_35MainloopSm100TmaUmmaWarpSpecializedILi24ELi2ELi4ENS5_IJNS4_1CILi2EEENSA_ILi1EEESC_EEEEENS5_IJNSA_ILi64EEENSA_ILi8EEESF_EEENS_10bfloat16_tENS5_IJlSC_lEEESI_SJ_NS4_8TiledMMAINS4_8MMA_AtomIJNS4_20SM100_MMA_F16BF16_SSISI_SI_fLi64ELi8ELNS4_4UMMA5MajorE0ELSO_0ELNSN_7ScaleInE0ELSP_0EEEEEENS4_6LayoutINS5_IJSC_SC_SC_EEENS5_IJNSA_ILi0EEESU_SU_EEEEENS5_IJNS4_10UnderscoreESX_SX_EEEEENS4_13SM90_TMA_LOADENS4_14ComposedLayoutINS4_7SwizzleILi3ELi4ELi3EEENS4_18smem_ptr_flag_bitsILi16EEENSS_INS5_IJSG_SF_EEENS5_IJSF_SC_EEEEEEEvNS4_8identityENS4_23SM90_TMA_LOAD_MULTICASTES19_vS1A_EENS_8epilogue10collective18CollectiveEpilogueINS1D_23Sm100TmaWarpSpecializedILi2ELi1ELi4ELb1ELb0EEEJSH_NS5_IJNSS_ISF_SC_EENSS_ISG_SC_EEEEESI_SJ_SI_SJ_NS1D_6fusion15FusionCallbacksIS1H_NS1L_17LinearCombinationISI_fSI_fLNS_15FloatRoundStyleE2EEESH_S1K_JEEENS4_5SM1004TMEM4LOAD26SM100_TMEM_LOAD_16dp256b1xES10_NS11_INS12_ILi0ELi4ELi3EEES15_NSS_INS5_IJSG_SG_EEENS5_IJSG_SC_EEEEEEENS4_17SM75_U32x2_LDSM_NENS4_14SM90_TMA_STOREES1Z_NS4_17SM90_U32x2_STSM_NENS4_39AutoVectorizingCopyWithAssumedAlignmentILi128EEEEEEvvEEEEvNT_6ParamsE --------------------------
	.section	.nv.info._ZN7cutlass13device_kernelINS_4gemm6kernel13GemmUniversalIN4cute5tupleIJiiiiEEENS1_10collective13CollectiveMmaINS1_35MainloopSm100TmaUmmaWarpSpecializedILi24ELi2ELi4ENS5_IJNS4_1CILi2EEENSA_ILi1EEESC_EEEEENS5_IJNSA_ILi64EEENSA_ILi8EEESF_EEENS_10bfloat16_tENS5_IJlSC_lEEESI_SJ_NS4_8TiledMMAINS4_8MMA_AtomIJNS4_20SM100_MMA_F16BF16_SSISI_SI_fLi64ELi8ELNS4_4UMMA5MajorE0ELSO_0ELNSN_7ScaleInE0ELSP_0EEEEEENS4_6LayoutINS5_IJSC_SC_SC_EEENS5_IJNSA_ILi0EEESU_SU_EEEEENS5_IJNS4_10UnderscoreESX_SX_EEEEENS4_13SM90_TMA_LOADENS4_14ComposedLayoutINS4_7SwizzleILi3ELi4ELi3EEENS4_18smem_ptr_flag_bitsILi16EEENSS_INS5_IJSG_SF_EEENS5_IJSF_SC_EEEEEEEvNS4_8identityENS4_23SM90_TMA_LOAD_MULTICASTES19_vS1A_EENS_8epilogue10collective18CollectiveEpilogueINS1D_23Sm100TmaWarpSpecializedILi2ELi1ELi4ELb1ELb0EEEJSH_NS5_IJNSS_ISF_SC_EENSS_ISG_SC_EEEEESI_SJ_SI_SJ_NS1D_6fusion15FusionCallbacksIS1H_NS1L_17LinearCombinationISI_fSI_fLNS_15FloatRoundStyleE2EEESH_S1K_JEEENS4_5SM1004TMEM4LOAD26SM100_TMEM_LOAD_16dp256b1xES10_NS11_INS12_ILi0ELi4ELi3EEES15_NSS_INS5_IJSG_SG_EEENS5_IJSG_SC_EEEEEEENS4_17SM75_U32x2_LDSM_NENS4_14SM90_TMA_STOREES1Z_NS4_17SM90_U32x2_STSM_NENS4_39AutoVectorizingCopyWithAssumedAlignmentILi128EEEEEEvvEEEEvNT_6ParamsE,"",@"SHT_CUDA_INFO"
	.sectionflags	@""
	.align	4


	//----- nvinfo : EIATTR_CUDA_API_VERSION
	.align		4
        /*0000*/ 	.byte	0x04, 0x37
        /*0002*/ 	.short	(.L_28 - .L_27)
.L_27:
        /*0004*/ 	.word	0x00000082


	//----- nvinfo : EIATTR_KPARAM_INFO
	.align		4
.L_28:
        /*0008*/ 	.byte	0x04, 0x17
        /*000a*/ 	.short	(.L_30 - .L_29)
.L_29:
        /*000c*/ 	.word	0x00000000
        /*0010*/ 	.short	0x0000
        /*0012*/ 	.short	0x0000
        /*0014*/ 	.byte	0x00, 0xf0, 0x01, 0x20


	//----- nvinfo : EIATTR_AT_ENTRY_FRAGMENTS
	.align		4
.L_30:
        /*0018*/ 	.byte	0x04, 0x4f
        /*001a*/ 	.short	(.L_32 - .L_31)


	//   ....[0]....
.L_31:
        /*001c*/ 	.word	0x00000006


	//----- nvinfo : EIATTR_RESERVED_SMEM_USED
	.align		4
.L_32:
        /*0020*/ 	.byte	0x01, 0x41
	.zero		2


	//----- nvinfo : EIATTR_SPARSE_MMA_MASK
	.align		4
        /*0024*/ 	.byte	0x03, 0x50
        /*0026*/ 	.short	0x0000


	//----- nvinfo : EIATTR_TCGEN05_1CTA_USED
	.align		4
        /*0028*/ 	.byte	0x01, 0x51
	.zero		2


	//----- nvinfo : EIATTR_MAXREG_COUNT
	.align		4
        /*002c*/ 	.byte	0x03, 0x1b
        /*002e*/ 	.short	0x00ff


	//----- nvinfo : EIATTR_NUM_BARRIERS
	.align		4
        /*0030*/ 	.byte	0x02, 0x4c
        /*0032*/ 	.byte	0x07
	.zero		1


	//----- nvinfo : EIATTR_EXTERNS
	.align		4
        /*0034*/ 	.byte	0x04, 0x0f
        /*0036*/ 	.short	(.L_34 - .L_33)


	//   ....[0]....
	.align		4
.L_33:
        /*0038*/ 	.word	index@(__assertfail)


	//----- nvinfo : EIATTR_MERCURY_ISA_VERSION
	.align		4
.L_34:
        /*003c*/ 	.byte	0x03, 0x5f
        /*003e*/ 	.short	0x0101


	//----- nvinfo : EIATTR_INT_WARP_WIDE_INSTR_OFFSETS
	.align		4
        /*0040*/ 	.byte	0x04, 0x31
        /*0042*/ 	.short	(.L_36 - .L_35)


	//   ....[0]....
.L_35:
        /*0044*/ 	.word	0x00004a40


	//   ....[1]....
        /*0048*/ 	.word	0x00004a60


	//   ....[2]....
        /*004c*/ 	.word	0x00004a90


	//   ....[3]....
        /*0050*/ 	.word	0x00005680


	//   ....[4]....
        /*0054*/ 	.word	0x000057a0


	//----- nvinfo : EIATTR_COOP_GROUP_MASK_REGIDS
	.align		4
.L_36:
        /*0058*/ 	.byte	0x04, 0x29
        /*005a*/ 	.short	(.L_38 - .L_37)


	//   ....[0]....
.L_37:
        /*005c*/ 	.word	0xffffffff


	//   ....[1]....
        /*0060*/ 	.word	0xffffffff


	//   ....[2]....
        /*0064*/ 	.word	0xffffffff


	//   ....[3]....
        /*0068*/ 	.word	0xffffffff


	//   ....[4]....
        /*006c*/ 	.word	0xffffffff


	//   ....[5]....
        /*0070*/ 	.word	0xffffffff


	//   ....[6]....
        /*0074*/ 	.word	0xffffffff


	//   ....[7]....
        /*0078*/ 	.word	0xffffffff


	//   ....[8]....
        /*007c*/ 	.word	0xffffffff


	//   ....[9]....
        /*0080*/ 	.word	0xffffffff


	//   ....[10]....
        /*0084*/ 	.word	0xffffffff


	//   ....[11]....
        /*0088*/ 	.word	0xffffffff


	//   ....[12]....
        /*008c*/ 	.word	0xffffffff


	//   ....[13]....
        /*0090*/ 	.word	0xffffffff


	//----- nvinfo : EIATTR_COOP_GROUP_INSTR_OFFSETS
	.align		4
.L_38:
        /*0094*/ 	.byte	0x04, 0x28
        /*0096*/ 	.short	(.L_40 - .L_39)


	//   ....[0]....
.L_39:
        /*0098*/ 	.word	0x00000080


	//   ....[1]....
        /*009c*/ 	.word	0x000004e0


	//   ....[2]....
        /*00a0*/ 	.word	0x00000920


	//   ....[3]....
        /*00a4*/ 	.word	0x00000a80


	//   ....[4]....
        /*00a8*/ 	.word	0x00000b80


	//   ....[5]....
        /*00ac*/ 	.word	0x00000cf0


	//   ....[6]....
        /*00b0*/ 	.word	0x00000e90


	//   ....[7]....
        /*00b4*/ 	.word	0x00001050


	//   ....[8]....
        /*00b8*/ 	.word	0x00002230


	//   ....[9]....
        /*00bc*/ 	.word	0x00003c30


	//   ....[10]....
        /*00c0*/ 	.word	0x00003e40


	//   ....[11]....
        /*00c4*/ 	.word	0x00003e70


	//   ....[12]....
        /*00c8*/ 	.word	0x00004920


	//   ....[13]....
        /*00cc*/ 	.word	0x00004b50


	//----- nvinfo : EIATTR_VRC_CTA_INIT_COUNT
	.align		4
.L_40:
        /*00d0*/ 	.byte	0x02, 0x4a
        /*00d2*/ 	.byte	0x80
	.zero		1


	//----- nvinfo : EIATTR_SYSCALL_OFFSETS
	.align		4
        /*00d4*/ 	.byte	0x04, 0x46
        /*00d6*/ 	.short	(.L_42 - .L_41)


	//   ....[0]....
.L_41:
        /*00d8*/ 	.word	0x00006a00


	//----- nvinfo : EIATTR_MBARRIER_INSTR_OFFSETS
	.align		4
.L_42:
        /*00dc*/ 	.byte	0x04, 0x39
        /*00de*/ 	.short	(.L_44 - .L_43)


	//   ....[0]....
.L_43:
        /*00e0*/ 	.word	0x00000600
        /*00e4*/ 	.word	0x000000ff
        /*00e8*/ 	.word	0x00000000
        /*00ec*/ 	.short	0x0100
        /*00ee*/ 	.byte	0x04
	.zero		1


	//   ....[1]....
        /*00f0*/ 	.word	0x00000610
        /*00f4*/ 	.word	0x000000ff
        /*00f8*/ 	.word	0x000000c0
        /*00fc*/ 	.short	0x0100
        /*00fe*/ 	.byte	0x04
	.zero		1


	//   ....[2]....
        /*0100*/ 	.word	0x00000620
        /*0104*/ 	.word	0x000000ff
        /*0108*/ 	.word	0x00000008
        /*010c*/ 	.short	0x0100
        /*010e*/ 	.byte	0x04
	.zero		1


	//   ....[3]....
        /*0110*/ 	.word	0x00000630
        /*0114*/ 	.word	0x000000ff
        /*0118*/ 	.word	0x000000c8
        /*011c*/ 	.short	0x0100
        /*011e*/ 	.byte	0x04
	.zero		1


	//   ....[4]....
        /*0120*/ 	.word	0x00000640
        /*0124*/ 	.word	0x000000ff
        /*0128*/ 	.word	0x00000010
        /*012c*/ 	.short	0x0100
        /*012e*/ 	.byte	0x04
	.zero		1


	//   ....[5]....
        /*0130*/ 	.word	0x00000650
        /*0134*/ 	.word	0x000000ff
        /*0138*/ 	.word	0x000000d0
        /*013c*/ 	.short	0x0100
        /*013e*/ 	.byte	0x04
	.zero		1


	//   ....[6]....
        /*0140*/ 	.word	0x00000660
        /*0144*/ 	.word	0x000000ff
        /*0148*/ 	.word	0x00000018
        /*014c*/ 	.short	0x0100
        /*014e*/ 	.byte	0x04
	.zero		1


	//   ....[7]....
        /*0150*/ 	.word	0x00000670
        /*0154*/ 	.word	0x000000ff
        /*0158*/ 	.word	0x000000d8
        /*015c*/ 	.short	0x0100
        /*015e*/ 	.byte	0x04
	.zero		1


	//   ....[8]....
        /*0160*/ 	.word	0x00000680
        /*0164*/ 	.word	0x000000ff
        /*0168*/ 	.word	0x00000020
        /*016c*/ 	.short	0x0100
        /*016e*/ 	.byte	0x04
	.zero		1


	//   ....[9]....
        /*0170*/ 	.word	0x00000690
        /*0174*/ 	.word	0x000000ff
        /*0178*/ 	.word	0x000000e0
        /*017c*/ 	.short	0x0100
        /*017e*/ 	.byte	0x04
	.zero		1


	//   ....[10]....
        /*0180*/ 	.word	0x000006a0
        /*0184*/ 	.word	0x000000ff
        /*0188*/ 	.word	0x00000028
        /*018c*/ 	.short	0x0100
        /*018e*/ 	.byte	0x04
	.zero		1


	//   ....[11]....
        /*0190*/ 	.word	0x000006b0
        /*0194*/ 	.word	0x000000ff
        /*0198*/ 	.word	0x000000e8
        /*019c*/ 	.short	0x0100
        /*019e*/ 	.byte	0x04
	.zero		1


	//   ....[12]....
        /*01a0*/ 	.word	0x000006c0
        /*01a4*/ 	.word	0x000000ff
        /*01a8*/ 	.word	0x00000030
        /*01ac*/ 	.short	0x0100
        /*01ae*/ 	.byte	0x04
	.zero		1


	//   ....[13]....
        /*01b0*/ 	.word	0x000006d0
        /*01b4*/ 	.word	0x000000ff
        /*01b8*/ 	.word	0x000000f0
        /*01bc*/ 	.short	0x0100
        /*01be*/ 	.byte	0x04
	.zero		1


	//   ....[14]....
        /*01c0*/ 	.word	0x000006e0
        /*01c4*/ 	.word	0x000000ff
        /*01c8*/ 	.word	0x00000038
        /*01cc*/ 	.short	0x0100
        /*01ce*/ 	.byte	0x04
	.zero		1


	//   ....[15]....
        /*01d0*/ 	.word	0x000006f0
        /*01d4*/ 	.word	0x000000ff
        /*01d8*/ 	.word	0x000000f8
        /*01dc*/ 	.short	0x0100
        /*01de*/ 	.byte	0x04
	.zero		1


	//   ....[16]....
        /*01e0*/ 	.word	0x00000700
        /*01e4*/ 	.word	0x000000ff
        /*01e8*/ 	.word	0x00000040
        /*01ec*/ 	.short	0x0100
        /*01ee*/ 	.byte	0x04
	.zero		1


	//   ....[17]....
        /*01f0*/ 	.word	0x00000710
        /*01f4*/ 	.word	0x000000ff
        /*01f8*/ 	.word	0x00000100
        /*01fc*/ 	.short	0x0100
        /*01fe*/ 	.byte	0x04
	.zero		1


	//   ....[18]....
        /*0200*/ 	.word	0x00000720
        /*0204*/ 	.word	0x000000ff
        /*0208*/ 	.word	0x00000048
        /*020c*/ 	.short	0x0100
        /*020e*/ 	.byte	0x04
	.zero		1


	//   ....[19]....
        /*0210*/ 	.word	0x00000730
        /*0214*/ 	.word	0x000000ff
        /*0218*/ 	.word	0x00000108
        /*021c*/ 	.short	0x0100
        /*021e*/ 	.byte	0x04
	.zero		1


	//   ....[20]....
        /*0220*/ 	.word	0x00000740
        /*0224*/ 	.word	0x000000ff
        /*0228*/ 	.word	0x00000050
        /*022c*/ 	.short	0x0100
        /*022e*/ 	.byte	0x04
	.zero		1


	//   ....[21]....
        /*0230*/ 	.word	0x00000750
        /*0234*/ 	.word	0x000000ff
        /*0238*/ 	.word	0x00000110
        /*023c*/ 	.short	0x0100
        /*023e*/ 	.byte	0x04
	.zero		1


	//   ....[22]....
        /*0240*/ 	.word	0x00000760
        /*0244*/ 	.word	0x000000ff
        /*0248*/ 	.word	0x00000058
        /*024c*/ 	.short	0x0100
        /*024e*/ 	.byte	0x04
	.zero		1


	//   ....[23]....
        /*0250*/ 	.word	0x00000770
        /*0254*/ 	.word	0x000000ff
        /*0258*/ 	.word	0x00000118
        /*025c*/ 	.short	0x0100
        /*025e*/ 	.byte	0x04
	.zero		1


	//   ....[24]....
        /*0260*/ 	.word	0x00000780
        /*0264*/ 	.word	0x000000ff
        /*0268*/ 	.word	0x00000060
        /*026c*/ 	.short	0x0100
        /*026e*/ 	.byte	0x04
	.zero		1


	//   ....[25]....
        /*0270*/ 	.word	0x00000790
        /*0274*/ 	.word	0x000000ff
        /*0278*/ 	.word	0x00000120
        /*027c*/ 	.short	0x0100
        /*027e*/ 	.byte	0x04
	.zero		1


	//   ....[26]....
        /*0280*/ 	.word	0x000007a0
        /*0284*/ 	.word	0x000000ff
        /*0288*/ 	.word	0x00000068
        /*028c*/ 	.short	0x0100
        /*028e*/ 	.byte	0x04
	.zero		1


	//   ....[27]....
        /*0290*/ 	.word	0x000007b0
        /*0294*/ 	.word	0x000000ff
        /*0298*/ 	.word	0x00000128
        /*029c*/ 	.short	0x0100
        /*029e*/ 	.byte	0x04
	.zero		1


	//   ....[28]....
        /*02a0*/ 	.word	0x000007c0
        /*02a4*/ 	.word	0x000000ff
        /*02a8*/ 	.word	0x00000070
        /*02ac*/ 	.short	0x0100
        /*02ae*/ 	.byte	0x04
	.zero		1


	//   ....[29]....
        /*02b0*/ 	.word	0x000007d0
        /*02b4*/ 	.word	0x000000ff
        /*02b8*/ 	.word	0x00000130
        /*02bc*/ 	.short	0x0100
        /*02be*/ 	.byte	0x04
	.zero		1


	//   ....[30]....
        /*02c0*/ 	.word	0x000007e0
        /*02c4*/ 	.word	0x000000ff
        /*02c8*/ 	.word	0x00000078
        /*02cc*/ 	.short	0x0100
        /*02ce*/ 	.byte	0x04
	.zero		1


	//   ....[31]....
        /*02d0*/ 	.word	0x000007f0
        /*02d4*/ 	.word	0x000000ff
        /*02d8*/ 	.word	0x00000138
        /*02dc*/ 	.short	0x0100
        /*02de*/ 	.byte	0x04
	.zero		1


	//   ....[32]....
        /*02e0*/ 	.word	0x00000800
        /*02e4*/ 	.word	0x000000ff
        /*02e8*/ 	.word	0x00000080
        /*02ec*/ 	.short	0x0100
        /*02ee*/ 	.byte	0x04
	.zero		1


	//   ....[33]....
        /*02f0*/ 	.word	0x00000810
        /*02f4*/ 	.word	0x000000ff
        /*02f8*/ 	.word	0x00000140
        /*02fc*/ 	.short	0x0100
        /*02fe*/ 	.byte	0x04
	.zero		1


	//   ....[34]....
        /*0300*/ 	.word	0x00000820
        /*0304*/ 	.word	0x000000ff
        /*0308*/ 	.word	0x00000088
        /*030c*/ 	.short	0x0100
        /*030e*/ 	.byte	0x04
	.zero		1


	//   ....[35]....
        /*0310*/ 	.word	0x00000830
        /*0314*/ 	.word	0x000000ff
        /*0318*/ 	.word	0x00000148
        /*031c*/ 	.short	0x0100
        /*031e*/ 	.byte	0x04
	.zero		1


	//   ....[36]....
        /*0320*/ 	.word	0x00000840
        /*0324*/ 	.word	0x000000ff
        /*0328*/ 	.word	0x00000090
        /*032c*/ 	.short	0x0100
        /*032e*/ 	.byte	0x04
	.zero		1


	//   ....[37]....
        /*0330*/ 	.word	0x00000850
        /*0334*/ 	.word	0x000000ff
        /*0338*/ 	.word	0x00000150
        /*033c*/ 	.short	0x0100
        /*033e*/ 	.byte	0x04
	.zero		1


	//   ....[38]....
        /*0340*/ 	.word	0x00000860
        /*0344*/ 	.word	0x000000ff
        /*0348*/ 	.word	0x00000098
        /*034c*/ 	.short	0x0100
        /*034e*/ 	.byte	0x04
	.zero		1


	//   ....[39]....
        /*0350*/ 	.word	0x00000870
        /*0354*/ 	.word	0x000000ff
        /*0358*/ 	.word	0x00000158
        /*035c*/ 	.short	0x0100
        /*035e*/ 	.byte	0x04
	.zero		1


	//   ....[40]....
        /*0360*/ 	.word	0x00000880
        /*0364*/ 	.word	0x000000ff
        /*0368*/ 	.word	0x000000a0
        /*036c*/ 	.short	0x0100
        /*036e*/ 	.byte	0x04
	.zero		1


	//   ....[41]....
        /*0370*/ 	.word	0x00000890
        /*0374*/ 	.word	0x000000ff
        /*0378*/ 	.word	0x00000160
        /*037c*/ 	.short	0x0100
        /*037e*/ 	.byte	0x04
	.zero		1


	//   ....[42]....
        /*0380*/ 	.word	0x000008a0
        /*0384*/ 	.word	0x000000ff
        /*0388*/ 	.word	0x000000a8
        /*038c*/ 	.short	0x0100
        /*038e*/ 	.byte	0x04
	.zero		1


	//   ....[43]....
        /*0390*/ 	.word	0x000008b0
        /*0394*/ 	.word	0x000000ff
        /*0398*/ 	.word	0x00000168
        /*039c*/ 	.short	0x0100
        /*039e*/ 	.byte	0x04
	.zero		1


	//   ....[44]....
        /*03a0*/ 	.word	0x000008c0
        /*03a4*/ 	.word	0x000000ff
        /*03a8*/ 	.word	0x000000b0
        /*03ac*/ 	.short	0x0100
        /*03ae*/ 	.byte	0x04
	.zero		1


	//   ....[45]....
        /*03b0*/ 	.word	0x000008d0
        /*03b4*/ 	.word	0x000000ff
        /*03b8*/ 	.word	0x00000170
        /*03bc*/ 	.short	0x0100
        /*03be*/ 	.byte	0x04
	.zero		1


	//   ....[46]....
        /*03c0*/ 	.word	0x000008e0
        /*03c4*/ 	.word	0x000000ff
        /*03c8*/ 	.word	0x000000b8
        /*03cc*/ 	.short	0x0100
        /*03ce*/ 	.byte	0x04
	.zero		1


	//   ....[47]....
        /*03d0*/ 	.word	0x000008f0
        /*03d4*/ 	.word	0x000000ff
        /*03d8*/ 	.word	0x00000178
        /*03dc*/ 	.short	0x0100
        /*03de*/ 	.byte	0x04
	.zero		1


	//   ....[48]....
        /*03e0*/ 	.word	0x00000a30
        /*03e4*/ 	.word	0x000000ff
        /*03e8*/ 	.word	0x00000180
        /*03ec*/ 	.short	0x0100
        /*03ee*/ 	.byte	0x04
	.zero		1


	//   ....[49]....
        /*03f0*/ 	.word	0x00000a40
        /*03f4*/ 	.word	0x000000ff
        /*03f8*/ 	.word	0x00000190
        /*03fc*/ 	.short	0x0100
        /*03fe*/ 	.byte	0x04
	.zero		1


	//   ....[50]....
        /*0400*/ 	.word	0x00000a50
        /*0404*/ 	.word	0x000000ff
        /*0408*/ 	.word	0x00000188
        /*040c*/ 	.short	0x0100
        /*040e*/ 	.byte	0x04
	.zero		1


	//   ....[51]....
        /*0410*/ 	.word	0x00000a60
        /*0414*/ 	.word	0x000000ff
        /*0418*/ 	.word	0x00000198
        /*041c*/ 	.short	0x0100
        /*041e*/ 	.byte	0x04
	.zero		1


	//   ....[52]....
        /*0420*/ 	.word	0x00000b50
        /*0424*/ 	.word	0x000000ff
        /*0428*/ 	.word	0x000001a0
        /*042c*/ 	.short	0x0100
        /*042e*/ 	.byte	0x04
	.zero		1


	//   ....[53]....
        /*0430*/ 	.word	0x00000b60
        /*0434*/ 	.word	0x000000ff
        /*0438*/ 	.word	0x000001a8
        /*043c*/ 	.short	0x0100
        /*043e*/ 	.byte	0x04
	.zero		1


	//   ....[54]....
        /*0440*/ 	.word	0x00000ca0
        /*0444*/ 	.word	0x000000ff
        /*0448*/ 	.word	0x000001b0
        /*044c*/ 	.short	0x0100
        /*044e*/ 	.byte	0x04
	.zero		1


	//   ....[55]....
        /*0450*/ 	.word	0x00000cb0
        /*0454*/ 	.word	0x000000ff
        /*0458*/ 	.word	0x000001c0
        /*045c*/ 	.short	0x0100
        /*045e*/ 	.byte	0x04
	.zero		1


	//   ....[56]....
        /*0460*/ 	.word	0x00000cc0
        /*0464*/ 	.word	0x000000ff
        /*0468*/ 	.word	0x000001b8
        /*046c*/ 	.short	0x0100
        /*046e*/ 	.byte	0x04
	.zero		1


	//   ....[57]....
        /*0470*/ 	.word	0x00000cd0
        /*0474*/ 	.word	0x000000ff
        /*0478*/ 	.word	0x000001c8
        /*047c*/ 	.short	0x0100
        /*047e*/ 	.byte	0x04
	.zero		1


	//   ....[58]....
        /*0480*/ 	.word	0x00000e00
        /*0484*/ 	.word	0x000000ff
        /*0488*/ 	.word	0x000001d0
        /*048c*/ 	.short	0x0100
        /*048e*/ 	.byte	0x04
	.zero		1


	//   ....[59]....
        /*0490*/ 	.word	0x00000e10
        /*0494*/ 	.word	0x000000ff
        /*0498*/ 	.word	0x000001f0
        /*049c*/ 	.short	0x0100
        /*049e*/ 	.byte	0x04
	.zero		1


	//   ....[60]....
        /*04a0*/ 	.word	0x00000e20
        /*04a4*/ 	.word	0x000000ff
        /*04a8*/ 	.word	0x000001d8
        /*04ac*/ 	.short	0x0100
        /*04ae*/ 	.byte	0x04
	.zero		1


	//   ....[61]....
        /*04b0*/ 	.word	0x00000e30
        /*04b4*/ 	.word	0x000000ff
        /*04b8*/ 	.word	0x000001f8
        /*04bc*/ 	.short	0x0100
        /*04be*/ 	.byte	0x04
	.zero		1


	//   ....[62]....
        /*04c0*/ 	.word	0x00000e40
        /*04c4*/ 	.word	0x000000ff
        /*04c8*/ 	.word	0x000001e0
        /*04cc*/ 	.short	0x0100
        /*04ce*/ 	.byte	0x04
	.zero		1


	//   ....[63]....
        /*04d0*/ 	.word	0x00000e50
        /*04d4*/ 	.word	0x000000ff
        /*04d8*/ 	.word	0x00000200
        /*04dc*/ 	.short	0x0100
        /*04de*/ 	.byte	0x04
	.zero		1


	//   ....[64]....
        /*04e0*/ 	.word	0x00000e60
        /*04e4*/ 	.word	0x000000ff
        /*04e8*/ 	.word	0x000001e8
        /*04ec*/ 	.short	0x0100
        /*04ee*/ 	.byte	0x04
	.zero		1


	//   ....[65]....
        /*04f0*/ 	.word	0x00000e70
        /*04f4*/ 	.word	0x000000ff
        /*04f8*/ 	.word	0x00000208
        /*04fc*/ 	.short	0x0100
        /*04fe*/ 	.byte	0x04
	.zero		1


	//   ....[66]....
        /*0500*/ 	.word	0x00000f60
        /*0504*/ 	.word	0x000000ff
        /*0508*/ 	.word	0x00000210
        /*050c*/ 	.short	0x0100
        /*050e*/ 	.byte	0x04
	.zero		1


	//   ....[67]....
        /*0510*/ 	.word	0x00000f70
        /*0514*/ 	.word	0x000000ff
        /*0518*/ 	.word	0x00000220
        /*051c*/ 	.short	0x0100
        /*051e*/ 	.byte	0x04
	.zero		1


	//   ....[68]....
        /*0520*/ 	.word	0x00000f80
        /*0524*/ 	.word	0x000000ff
        /*0528*/ 	.word	0x00000218
        /*052c*/ 	.short	0x0100
        /*052e*/ 	.byte	0x04
	.zero		1


	//   ....[69]....
        /*0530*/ 	.word	0x00000f90
        /*0534*/ 	.word	0x000000ff
        /*0538*/ 	.word	0x00000228
        /*053c*/ 	.short	0x0100
        /*053e*/ 	.byte	0x04
	.zero		1


	//   ....[70]....
        /*0540*/ 	.word	0x00001ad0
        /*0544*/ 	.word	0x00000000
        /*0548*/ 	.word	0x00000220
        /*054c*/ 	.short	0x010a
        /*054e*/ 	.byte	0xff
	.zero		1


	//   ....[71]....
        /*0550*/ 	.word	0x00001af0
        /*0554*/ 	.word	0x00000000
        /*0558*/ 	.word	0x00000210
        /*055c*/ 	.short	0x0101
        /*055e*/ 	.byte	0xff
	.zero		1


	//   ....[72]....
        /*0560*/ 	.word	0x00001bb0
        /*0564*/ 	.word	0x000000ff
        /*0568*/ 	.word	0x000000c0
        /*056c*/ 	.short	0x010a
        /*056e*/ 	.byte	0x04
	.zero		1


	//   ....[73]....
        /*0570*/ 	.word	0x00001c30
        /*0574*/ 	.word	0x000000ff
        /*0578*/ 	.word	0x000000c0
        /*057c*/ 	.short	0x010a
        /*057e*/ 	.byte	0x21
	.zero		1


	//   ....[74]....
        /*0580*/ 	.word	0x00001dc0
        /*0584*/ 	.word	0x000000ff
        /*0588*/ 	.word	0x000000c0
        /*058c*/ 	.short	0x010a
        /*058e*/ 	.byte	0x08
	.zero		1


	//   ....[75]....
        /*0590*/ 	.word	0x00001ef0
        /*0594*/ 	.word	0x000000ff
        /*0598*/ 	.word	0x000001a8
        /*059c*/ 	.short	0x0101
        /*059e*/ 	.byte	0x07
	.zero		1


	//   ....[76]....
        /*05a0*/ 	.word	0x00001f10
        /*05a4*/ 	.word	0x000000ff
        /*05a8*/ 	.word	0x000000c0
        /*05ac*/ 	.short	0x010a
        /*05ae*/ 	.byte	0x04
	.zero		1


	//   ....[77]....
        /*05b0*/ 	.word	0x00001f90
        /*05b4*/ 	.word	0x000000ff
        /*05b8*/ 	.word	0x000000c0
        /*05bc*/ 	.short	0x010a
        /*05be*/ 	.byte	0x09
	.zero		1


	//   ....[78]....
        /*05c0*/ 	.word	0x00002130
        /*05c4*/ 	.word	0x000000ff
        /*05c8*/ 	.word	0x000000c0
        /*05cc*/ 	.short	0x010a
        /*05ce*/ 	.byte	0x06
	.zero		1


	//   ....[79]....
        /*05d0*/ 	.word	0x00002260
        /*05d4*/ 	.word	0x00000003
        /*05d8*/ 	.word	0x000001b0
        /*05dc*/ 	.short	0x010a
        /*05de*/ 	.byte	0xff
	.zero		1


	//   ....[80]....
        /*05e0*/ 	.word	0x000023b0
        /*05e4*/ 	.word	0x00000000
        /*05e8*/ 	.word	0x00000000
        /*05ec*/ 	.short	0x0101
        /*05ee*/ 	.byte	0xff
	.zero		1


	//   ....[81]....
        /*05f0*/ 	.word	0x00002970
        /*05f4*/ 	.word	0x000000ff
        /*05f8*/ 	.word	0x00000000
        /*05fc*/ 	.short	0x010a
        /*05fe*/ 	.byte	0x04
	.zero		1


	//   ....[82]....
        /*0600*/ 	.word	0x00002a00
        /*0604*/ 	.word	0x000000ff
        /*0608*/ 	.word	0x00000000
        /*060c*/ 	.short	0x010a
        /*060e*/ 	.byte	0x05
	.zero		1


	//   ....[83]....
        /*0610*/ 	.word	0x00002a90
        /*0614*/ 	.word	0x000000ff
        /*0618*/ 	.word	0x00000000
        /*061c*/ 	.short	0x010a
        /*061e*/ 	.byte	0x05
	.zero		1


	//   ....[84]....
        /*0620*/ 	.word	0x00002b20
        /*0624*/ 	.word	0x000000ff
        /*0628*/ 	.word	0x00000000
        /*062c*/ 	.short	0x010a
        /*062e*/ 	.byte	0x05
	.zero		1


	//   ....[85]....
        /*0630*/ 	.word	0x00002bb0
        /*0634*/ 	.word	0x000000ff
        /*0638*/ 	.word	0x00000000
        /*063c*/ 	.short	0x010a
        /*063e*/ 	.byte	0x05
	.zero		1


	//   ....[86]....
        /*0640*/ 	.word	0x00002c40
        /*0644*/ 	.word	0x000000ff
        /*0648*/ 	.word	0x00000000
        /*064c*/ 	.short	0x010a
        /*064e*/ 	.byte	0x05
	.zero		1


	//   ....[87]....
        /*0650*/ 	.word	0x00002cd0
        /*0654*/ 	.word	0x000000ff
        /*0658*/ 	.word	0x00000000
        /*065c*/ 	.short	0x010a
        /*065e*/ 	.byte	0x05
	.zero		1


	//   ....[88]....
        /*0660*/ 	.word	0x00002d60
        /*0664*/ 	.word	0x000000ff
        /*0668*/ 	.word	0x00000000
        /*066c*/ 	.short	0x010a
        /*066e*/ 	.byte	0x05
	.zero		1


	//   ....[89]....
        /*0670*/ 	.word	0x00002df0
        /*0674*/ 	.word	0x000000ff
        /*0678*/ 	.word	0x00000000
        /*067c*/ 	.short	0x010a
        /*067e*/ 	.byte	0x05
	.zero		1


	//   ....[90]....
        /*0680*/ 	.word	0x00002e80
        /*0684*/ 	.word	0x000000ff
        /*0688*/ 	.word	0x00000000
        /*068c*/ 	.short	0x010a
        /*068e*/ 	.byte	0x05
	.zero		1


	//   ....[91]....
        /*0690*/ 	.word	0x00002f10
        /*0694*/ 	.word	0x000000ff
        /*0698*/ 	.word	0x00000000
        /*069c*/ 	.short	0x010a
        /*069e*/ 	.byte	0x05
	.zero		1


	//   ....[92]....
        /*06a0*/ 	.word	0x00002fa0
        /*06a4*/ 	.word	0x000000ff
        /*06a8*/ 	.word	0x00000000
        /*06ac*/ 	.short	0x010a
        /*06ae*/ 	.byte	0x05
	.zero		1


	//   ....[93]....
        /*06b0*/ 	.word	0x00003030
        /*06b4*/ 	.word	0x000000ff
        /*06b8*/ 	.word	0x00000000
        /*06bc*/ 	.short	0x010a
        /*06be*/ 	.byte	0x05
	.zero		1


	//   ....[94]....
        /*06c0*/ 	.word	0x000030c0
        /*06c4*/ 	.word	0x000000ff
        /*06c8*/ 	.word	0x00000000
        /*06cc*/ 	.short	0x010a
        /*06ce*/ 	.byte	0x05
	.zero		1


	//   ....[95]....
        /*06d0*/ 	.word	0x00003150
        /*06d4*/ 	.word	0x000000ff
        /*06d8*/ 	.word	0x00000000
        /*06dc*/ 	.short	0x010a
        /*06de*/ 	.byte	0x05
	.zero		1


	//   ....[96]....
        /*06e0*/ 	.word	0x000031e0
        /*06e4*/ 	.word	0x000000ff
        /*06e8*/ 	.word	0x00000000
        /*06ec*/ 	.short	0x010a
        /*06ee*/ 	.byte	0x05
	.zero		1


	//   ....[97]....
        /*06f0*/ 	.word	0x00003270
        /*06f4*/ 	.word	0x000000ff
        /*06f8*/ 	.word	0x00000000
        /*06fc*/ 	.short	0x010a
        /*06fe*/ 	.byte	0x05
	.zero		1


	//   ....[98]....
        /*0700*/ 	.word	0x00003300
        /*0704*/ 	.word	0x000000ff
        /*0708*/ 	.word	0x00000000
        /*070c*/ 	.short	0x010a
        /*070e*/ 	.byte	0x05
	.zero		1


	//   ....[99]....
        /*0710*/ 	.word	0x00003390
        /*0714*/ 	.word	0x000000ff
        /*0718*/ 	.word	0x00000000
        /*071c*/ 	.short	0x010a
        /*071e*/ 	.byte	0x05
	.zero		1


	//   ....[100]....
        /*0720*/ 	.word	0x00003420
        /*0724*/ 	.word	0x000000ff
        /*0728*/ 	.word	0x00000000
        /*072c*/ 	.short	0x010a
        /*072e*/ 	.byte	0x05
	.zero		1


	//   ....[101]....
        /*0730*/ 	.word	0x000034b0
        /*0734*/ 	.word	0x000000ff
        /*0738*/ 	.word	0x00000000
        /*073c*/ 	.short	0x010a
        /*073e*/ 	.byte	0x05
	.zero		1


	//   ....[102]....
        /*0740*/ 	.word	0x00003540
        /*0744*/ 	.word	0x000000ff
        /*0748*/ 	.word	0x00000000
        /*074c*/ 	.short	0x010a
        /*074e*/ 	.byte	0x05
	.zero		1


	//   ....[103]....
        /*0750*/ 	.word	0x000035d0
        /*0754*/ 	.word	0x000000ff
        /*0758*/ 	.word	0x00000000
        /*075c*/ 	.short	0x010a
        /*075e*/ 	.byte	0x05
	.zero		1


	//   ....[104]....
        /*0760*/ 	.word	0x00003670
        /*0764*/ 	.word	0x00000000
        /*0768*/ 	.word	0x00000000
        /*076c*/ 	.short	0x010a
        /*076e*/ 	.byte	0xff
	.zero		1


	//   ....[105]....
        /*0770*/ 	.word	0x00003790
        /*0774*/ 	.word	0x00000002
        /*0778*/ 	.word	0x00000210
        /*077c*/ 	.short	0x010a
        /*077e*/ 	.byte	0xff
	.zero		1


	//   ....[106]....
        /*0780*/ 	.word	0x000037f0
        /*0784*/ 	.word	0x00000004
        /*0788*/ 	.word	0x00000000
        /*078c*/ 	.short	0x0101
        /*078e*/ 	.byte	0xff
	.zero		1


	//   ....[107]....
        /*0790*/ 	.word	0x00003810
        /*0794*/ 	.word	0x000000ff
        /*0798*/ 	.word	0x000001c0
        /*079c*/ 	.short	0x010a
        /*079e*/ 	.byte	0x04
	.zero		1


	//   ....[108]....
        /*07a0*/ 	.word	0x00003930
        /*07a4*/ 	.word	0x00000002
        /*07a8*/ 	.word	0x000001b0
        /*07ac*/ 	.short	0x010a
        /*07ae*/ 	.byte	0xff
	.zero		1


	//   ....[109]....
        /*07b0*/ 	.word	0x00003a40
        /*07b4*/ 	.word	0x00000002
        /*07b8*/ 	.word	0x00000000
        /*07bc*/ 	.short	0x0101
        /*07be*/ 	.byte	0xff
	.zero		1


	//   ....[110]....
        /*07c0*/ 	.word	0x00003ad0
        /*07c4*/ 	.word	0x000000ff
        /*07c8*/ 	.word	0x000001c0
        /*07cc*/ 	.short	0x0106
        /*07ce*/ 	.byte	0x04
	.zero		1


	//   ....[111]....
        /*07d0*/ 	.word	0x00003af0
        /*07d4*/ 	.word	0x000000ff
        /*07d8*/ 	.word	0x000001c0
        /*07dc*/ 	.short	0x010a
        /*07de*/ 	.byte	0x04
	.zero		1


	//   ....[112]....
        /*07e0*/ 	.word	0x00003b80
        /*07e4*/ 	.word	0x000000ff
        /*07e8*/ 	.word	0x000001c0
        /*07ec*/ 	.short	0x0106
        /*07ee*/ 	.byte	0x07
	.zero		1


	//   ....[113]....
        /*07f0*/ 	.word	0x00003bc0
        /*07f4*/ 	.word	0x00000000
        /*07f8*/ 	.word	0x000001c0
        /*07fc*/ 	.short	0x010a
        /*07fe*/ 	.byte	0xff
	.zero		1


	//   ....[114]....
        /*0800*/ 	.word	0x00004110
        /*0804*/ 	.word	0x00000000
        /*0808*/ 	.word	0x000001b0
        /*080c*/ 	.short	0x010a
        /*080e*/ 	.byte	0xff
	.zero		1


	//   ....[115]....
        /*0810*/ 	.word	0x00004210
        /*0814*/ 	.word	0x00000003
        /*0818*/ 	.word	0x00000000
        /*081c*/ 	.short	0x0101
        /*081e*/ 	.byte	0xff
	.zero		1


	//   ....[116]....
        /*0820*/ 	.word	0x00004220
        /*0824*/ 	.word	0x000000ff
        /*0828*/ 	.word	0x00000000
        /*082c*/ 	.short	0x010a
        /*082e*/ 	.byte	0x04
	.zero		1


	//   ....[117]....
        /*0830*/ 	.word	0x000042a0
        /*0834*/ 	.word	0x000000ff
        /*0838*/ 	.word	0x000001f0
        /*083c*/ 	.short	0x010a
        /*083e*/ 	.byte	0x1f
	.zero		1


	//   ....[118]....
        /*0840*/ 	.word	0x00004380
        /*0844*/ 	.word	0x000000ff
        /*0848*/ 	.word	0x00000000
        /*084c*/ 	.short	0x010a
        /*084e*/ 	.byte	0x05
	.zero		1


	//   ....[119]....
        /*0850*/ 	.word	0x000044c0
        /*0854*/ 	.word	0x000000ff
        /*0858*/ 	.word	0x00000000
        /*085c*/ 	.short	0x010a
        /*085e*/ 	.byte	0x04
	.zero		1


	//   ....[120]....
        /*0860*/ 	.word	0x00004750
        /*0864*/ 	.word	0x000000ff
        /*0868*/ 	.word	0x00000000
        /*086c*/ 	.short	0x010a
        /*086e*/ 	.byte	0x04
	.zero		1


	//   ....[121]....
        /*0870*/ 	.word	0x000047e0
        /*0874*/ 	.word	0x000000ff
        /*0878*/ 	.word	0x00000000
        /*087c*/ 	.short	0x010a
        /*087e*/ 	.byte	0x05
	.zero		1


	//   ....[122]....
        /*0880*/ 	.word	0x00004870
        /*0884*/ 	.word	0x000000ff
        /*0888*/ 	.word	0x00000000
        /*088c*/ 	.short	0x010a
        /*088e*/ 	.byte	0x05
	.zero		1


	//   ....[123]....
        /*0890*/ 	.word	0x00004900
        /*0894*/ 	.word	0x000000ff
        /*0898*/ 	.word	0x00000000
        /*089c*/ 	.short	0x010a
        /*089e*/ 	.byte	0x04
	.zero		1


	//   ....[124]....
        /*08a0*/ 	.word	0x00004de0
        /*08a4*/ 	.word	0x00000003
        /*08a8*/ 	.word	0x000001b0
        /*08ac*/ 	.short	0x010a
        /*08ae*/ 	.byte	0xff
	.zero		1


	//   ....[125]....
        /*08b0*/ 	.word	0x00004f50
        /*08b4*/ 	.word	0x00000000
        /*08b8*/ 	.word	0x00000000
        /*08bc*/ 	.short	0x0101
        /*08be*/ 	.byte	0xff
	.zero		1


	//   ....[126]....
        /*08c0*/ 	.word	0x00005400
        /*08c4*/ 	.word	0x000000ff
        /*08c8*/ 	.word	0x000001a8
        /*08cc*/ 	.short	0x010a
        /*08ce*/ 	.byte	0x18
	.zero		1


	//   ....[127]....
        /*08d0*/ 	.word	0x000055d0
        /*08d4*/ 	.word	0x000000ff
        /*08d8*/ 	.word	0x00000190
        /*08dc*/ 	.short	0x010a
        /*08de*/ 	.byte	0x04
	.zero		1


	//   ....[128]....
        /*08e0*/ 	.word	0x00005840
        /*08e4*/ 	.word	0x000000ff
        /*08e8*/ 	.word	0x00000180
        /*08ec*/ 	.short	0x010b
        /*08ee*/ 	.byte	0x04
	.zero		1


	//   ....[129]....
        /*08f0*/ 	.word	0x00005850
        /*08f4*/ 	.word	0x000000ff
        /*08f8*/ 	.word	0x00000000
        /*08fc*/ 	.short	0x0101
        /*08fe*/ 	.byte	0x05
	.zero		1


	//   ....[130]....
        /*0900*/ 	.word	0x000058a0
        /*0904*/ 	.word	0x000000ff
        /*0908*/ 	.word	0x00000000
        /*090c*/ 	.short	0x010a
        /*090e*/ 	.byte	0x04
	.zero		1


	//   ....[131]....
        /*0910*/ 	.word	0x00005940
        /*0914*/ 	.word	0x00000000
        /*0918*/ 	.word	0x00000000
        /*091c*/ 	.short	0x010a
        /*091e*/ 	.byte	0xff
	.zero		1


	//   ....[132]....
        /*0920*/ 	.word	0x00005c20
        /*0924*/ 	.word	0x00000000
        /*0928*/ 	.word	0x000001b0
        /*092c*/ 	.short	0x010a
        /*092e*/ 	.byte	0xff
	.zero		1


	//   ....[133]....
        /*0930*/ 	.word	0x00005cf0
        /*0934*/ 	.word	0x00000000
        /*0938*/ 	.word	0x00000000
        /*093c*/ 	.short	0x0101
        /*093e*/ 	.byte	0xff
	.zero		1


	//   ....[134]....
        /*0940*/ 	.word	0x00006710
        /*0944*/ 	.word	0x000000ff
        /*0948*/ 	.word	0x00000180
        /*094c*/ 	.short	0x010a
        /*094e*/ 	.byte	0x04
	.zero		1


	//   ....[135]....
        /*0950*/ 	.word	0x00006720
        /*0954*/ 	.word	0x000000ff
        /*0958*/ 	.word	0x000001d0
        /*095c*/ 	.short	0x010a
        /*095e*/ 	.byte	0x2e
	.zero		1


	//   ....[136]....
        /*0960*/ 	.word	0x000067b0
        /*0964*/ 	.word	0x000000ff
        /*0968*/ 	.word	0x00000180
        /*096c*/ 	.short	0x010a
        /*096e*/ 	.byte	0x04
	.zero		1


	//   ....[137]....
        /*0970*/ 	.word	0x000068e0
        /*0974*/ 	.word	0x000000ff
        /*0978*/ 	.word	0x000001d0
        /*097c*/ 	.short	0x010a
        /*097e*/ 	.byte	0x2e
	.zero		1


	//   ....[138]....
        /*0980*/ 	.word	0x00006ba0
        /*0984*/ 	.word	0x000000ff
        /*0988*/ 	.word	0x00000000
        /*098c*/ 	.short	0x0101
        /*098e*/ 	.byte	0x04
	.zero		1


	//   ....[139]....
        /*0990*/ 	.word	0x00006dc0
        /*0994*/ 	.word	0x000000ff
        /*0998*/ 	.word	0x00000000
        /*099c*/ 	.short	0x0101
        /*099e*/ 	.byte	0x04
	.zero		1


	//   ....[140]....
        /*09a0*/ 	.word	0x00007090
        /*09a4*/ 	.word	0x00000000
        /*09a8*/ 	.word	0x00000220
        /*09ac*/ 	.short	0x010a
        /*09ae*/ 	.byte	0xff
	.zero		1


	//   ....[141]....
        /*09b0*/ 	.word	0x000070f0
        /*09b4*/ 	.word	0x00000000
        /*09b8*/ 	.word	0x000000c0
        /*09bc*/ 	.short	0x010a
        /*09be*/ 	.byte	0xff
	.zero		1


	//   ....[142]....
        /*09c0*/ 	.word	0x00007150
        /*09c4*/ 	.word	0x00000000
        /*09c8*/ 	.word	0x000000c0
        /*09cc*/ 	.short	0x010a
        /*09ce*/ 	.byte	0xff
	.zero		1


	//   ....[143]....
        /*09d0*/ 	.word	0x000071a0
        /*09d4*/ 	.word	0x00000003
        /*09d8*/ 	.word	0x000001b0
        /*09dc*/ 	.short	0x010a
        /*09de*/ 	.byte	0xff
	.zero		1


	//   ....[144]....
        /*09e0*/ 	.word	0x00007200
        /*09e4*/ 	.word	0x00000000
        /*09e8*/ 	.word	0x00000000
        /*09ec*/ 	.short	0x010a
        /*09ee*/ 	.byte	0xff
	.zero		1


	//   ....[145]....
        /*09f0*/ 	.word	0x00007260
        /*09f4*/ 	.word	0x00000000
        /*09f8*/ 	.word	0x00000000
        /*09fc*/ 	.short	0x010a
        /*09fe*/ 	.byte	0xff
	.zero		1


	//   ....[146]....
        /*0a00*/ 	.word	0x000072c0
        /*0a04*/ 	.word	0x00000000
        /*0a08*/ 	.word	0x00000000
        /*0a0c*/ 	.short	0x010a
        /*0a0e*/ 	.byte	0xff
	.zero		1


	//   ....[147]....
        /*0a10*/ 	.word	0x00007320
        /*0a14*/ 	.word	0x00000000
        /*0a18*/ 	.word	0x00000000
        /*0a1c*/ 	.short	0x010a
        /*0a1e*/ 	.byte	0xff
	.zero		1


	//   ....[148]....
        /*0a20*/ 	.word	0x00007380
        /*0a24*/ 	.word	0x00000000
        /*0a28*/ 	.word	0x00000000
        /*0a2c*/ 	.short	0x010a
        /*0a2e*/ 	.byte	0xff
	.zero		1


	//   ....[149]....
        /*0a30*/ 	.word	0x000073e0
        /*0a34*/ 	.word	0x00000000
        /*0a38*/ 	.word	0x00000000
        /*0a3c*/ 	.short	0x010a
        /*0a3e*/ 	.byte	0xff
	.zero		1


	//   ....[150]....
        /*0a40*/ 	.word	0x00007440
        /*0a44*/ 	.word	0x00000000
        /*0a48*/ 	.word	0x00000000
        /*0a4c*/ 	.short	0x010a
        /*0a4e*/ 	.byte	0xff
	.zero		1


	//   ....[151]....
        /*0a50*/ 	.word	0x000074a0
        /*0a54*/ 	.word	0x00000000
        /*0a58*/ 	.word	0x00000000
        /*0a5c*/ 	.short	0x010a
        /*0a5e*/ 	.byte	0xff
	.zero		1


	//   ....[152]....
        /*0a60*/ 	.word	0x00007500
        /*0a64*/ 	.word	0x00000000
        /*0a68*/ 	.word	0x00000000
        /*0a6c*/ 	.short	0x010a
        /*0a6e*/ 	.byte	0xff
	.zero		1


	//   ....[153]....
        /*0a70*/ 	.word	0x00007560
        /*0a74*/ 	.word	0x00000000
        /*0a78*/ 	.word	0x00000000
        /*0a7c*/ 	.short	0x010a
        /*0a7e*/ 	.byte	0xff
	.zero		1


	//   ....[154]....
        /*0a80*/ 	.word	0x000075c0
        /*0a84*/ 	.word	0x00000000
        /*0a88*/ 	.word	0x00000000
        /*0a8c*/ 	.short	0x010a
        /*0a8e*/ 	.byte	0xff
	.zero		1


	//   ....[155]....
        /*0a90*/ 	.word	0x00007620
        /*0a94*/ 	.word	0x00000000
        /*0a98*/ 	.word	0x00000000
        /*0a9c*/ 	.short	0x010a
        /*0a9e*/ 	.byte	0xff
	.zero		1


	//   ....[156]....
        /*0aa0*/ 	.word	0x00007680
        /*0aa4*/ 	.word	0x00000000
        /*0aa8*/ 	.word	0x00000000
        /*0aac*/ 	.short	0x010a
        /*0aae*/ 	.byte	0xff
	.zero		1


	//   ....[157]....
        /*0ab0*/ 	.word	0x000076e0
        /*0ab4*/ 	.word	0x00000000
        /*0ab8*/ 	.word	0x00000000
        /*0abc*/ 	.short	0x010a
        /*0abe*/ 	.byte	0xff
	.zero		1


	//   ....[158]....
        /*0ac0*/ 	.word	0x00007740
        /*0ac4*/ 	.word	0x00000000
        /*0ac8*/ 	.word	0x00000000
        /*0acc*/ 	.short	0x010a
        /*0ace*/ 	.byte	0xff
	.zero		1


	//   ....[159]....
        /*0ad0*/ 	.word	0x000077a0
        /*0ad4*/ 	.word	0x00000000
        /*0ad8*/ 	.word	0x00000000
        /*0adc*/ 	.short	0x010a
        /*0ade*/ 	.byte	0xff
	.zero		1


	//   ....[160]....
        /*0ae0*/ 	.word	0x00007800
        /*0ae4*/ 	.word	0x00000000
        /*0ae8*/ 	.word	0x00000000
        /*0aec*/ 	.short	0x010a
        /*0aee*/ 	.byte	0xff
	.zero		1


	//   ....[161]....
        /*0af0*/ 	.word	0x00007860
        /*0af4*/ 	.word	0x00000000
        /*0af8*/ 	.word	0x00000000
        /*0afc*/ 	.short	0x010a
        /*0afe*/ 	.byte	0xff
	.zero		1


	//   ....[162]....
        /*0b00*/ 	.word	0x000078c0
        /*0b04*/ 	.word	0x00000000
        /*0b08*/ 	.word	0x00000000
        /*0b0c*/ 	.short	0x010a
        /*0b0e*/ 	.byte	0xff
	.zero		1


	//   ....[163]....
        /*0b10*/ 	.word	0x00007920
        /*0b14*/ 	.word	0x00000000
        /*0b18*/ 	.word	0x00000000
        /*0b1c*/ 	.short	0x010a
        /*0b1e*/ 	.byte	0xff
	.zero		1


	//   ....[164]....
        /*0b20*/ 	.word	0x00007980
        /*0b24*/ 	.word	0x00000000
        /*0b28*/ 	.word	0x00000000
        /*0b2c*/ 	.short	0x010a
        /*0b2e*/ 	.byte	0xff
	.zero		1


	//   ....[165]....
        /*0b30*/ 	.word	0x000079e0
        /*0b34*/ 	.word	0x00000000
        /*0b38*/ 	.word	0x00000000
        /*0b3c*/ 	.short	0x010a
        /*0b3e*/ 	.byte	0xff
	.zero		1


	//   ....[166]....
        /*0b40*/ 	.word	0x00007a40
        /*0b44*/ 	.word	0x00000000
        /*0b48*/ 	.word	0x00000000
        /*0b4c*/ 	.short	0x010a
        /*0b4e*/ 	.byte	0xff
	.zero		1


	//   ....[167]....
        /*0b50*/ 	.word	0x00007a90
        /*0b54*/ 	.word	0x00000002
        /*0b58*/ 	.word	0x00000210
        /*0b5c*/ 	.short	0x010a
        /*0b5e*/ 	.byte	0xff
	.zero		1


	//   ....[168]....
        /*0b60*/ 	.word	0x00007af0
        /*0b64*/ 	.word	0x00000002
        /*0b68*/ 	.word	0x000001c0
        /*0b6c*/ 	.short	0x010a
        /*0b6e*/ 	.byte	0xff
	.zero		1


	//   ....[169]....
        /*0b70*/ 	.word	0x00007b40
        /*0b74*/ 	.word	0x00000002
        /*0b78*/ 	.word	0x000001b0
        /*0b7c*/ 	.short	0x010a
        /*0b7e*/ 	.byte	0xff
	.zero		1


	//   ....[170]....
        /*0b80*/ 	.word	0x00007ba0
        /*0b84*/ 	.word	0x00000000
        /*0b88*/ 	.word	0x000001c0
        /*0b8c*/ 	.short	0x010a
        /*0b8e*/ 	.byte	0xff
	.zero		1


	//   ....[171]....
        /*0b90*/ 	.word	0x00007bf0
        /*0b94*/ 	.word	0x00000000
        /*0b98*/ 	.word	0x000001b0
        /*0b9c*/ 	.short	0x010a
        /*0b9e*/ 	.byte	0xff
	.zero		1


	//   ....[172]....
        /*0ba0*/ 	.word	0x00007c50
        /*0ba4*/ 	.word	0x00000003
        /*0ba8*/ 	.word	0x000001f0
        /*0bac*/ 	.short	0x010a
        /*0bae*/ 	.byte	0xff
	.zero		1


	//   ....[173]....
        /*0bb0*/ 	.word	0x00007cb0
        /*0bb4*/ 	.word	0x00000000
        /*0bb8*/ 	.word	0x00000000
        /*0bbc*/ 	.short	0x010a
        /*0bbe*/ 	.byte	0xff
	.zero		1


	//   ....[174]....
        /*0bc0*/ 	.word	0x00007d10
        /*0bc4*/ 	.word	0x00000000
        /*0bc8*/ 	.word	0x00000000
        /*0bcc*/ 	.short	0x010a
        /*0bce*/ 	.byte	0xff
	.zero		1


	//   ....[175]....
        /*0bd0*/ 	.word	0x00007d70
        /*0bd4*/ 	.word	0x00000000
        /*0bd8*/ 	.word	0x00000000
        /*0bdc*/ 	.short	0x010a
        /*0bde*/ 	.byte	0xff
	.zero		1


	//   ....[176]....
        /*0be0*/ 	.word	0x00007dd0
        /*0be4*/ 	.word	0x00000000
        /*0be8*/ 	.word	0x00000000
        /*0bec*/ 	.short	0x010a
        /*0bee*/ 	.byte	0xff
	.zero		1


	//   ....[177]....
        /*0bf0*/ 	.word	0x00007e30
        /*0bf4*/ 	.word	0x00000000
        /*0bf8*/ 	.word	0x00000000
        /*0bfc*/ 	.short	0x010a
        /*0bfe*/ 	.byte	0xff
	.zero		1


	//   ....[178]....
        /*0c00*/ 	.word	0x00007e80
        /*0c04*/ 	.word	0x00000003
        /*0c08*/ 	.word	0x000001b0
        /*0c0c*/ 	.short	0x010a
        /*0c0e*/ 	.byte	0xff
	.zero		1


	//   ....[179]....
        /*0c10*/ 	.word	0x00007ee0
        /*0c14*/ 	.word	0x00000000
        /*0c18*/ 	.word	0x000001a8
        /*0c1c*/ 	.short	0x010a
        /*0c1e*/ 	.byte	0xff
	.zero		1


	//   ....[180]....
        /*0c20*/ 	.word	0x00007f40
        /*0c24*/ 	.word	0x00000003
        /*0c28*/ 	.word	0x00000190
        /*0c2c*/ 	.short	0x010a
        /*0c2e*/ 	.byte	0xff
	.zero		1


	//   ....[181]....
        /*0c30*/ 	.word	0x00007fa0
        /*0c34*/ 	.word	0x00000000
        /*0c38*/ 	.word	0x00000000
        /*0c3c*/ 	.short	0x010a
        /*0c3e*/ 	.byte	0xff
	.zero		1


	//   ....[182]....
        /*0c40*/ 	.word	0x00007ff0
        /*0c44*/ 	.word	0x00000000
        /*0c48*/ 	.word	0x000001b0
        /*0c4c*/ 	.short	0x010a
        /*0c4e*/ 	.byte	0xff
	.zero		1


	//   ....[183]....
        /*0c50*/ 	.word	0x00008050
        /*0c54*/ 	.word	0x00000000
        /*0c58*/ 	.word	0x00000180
        /*0c5c*/ 	.short	0x010a
        /*0c5e*/ 	.byte	0xff
	.zero		1


	//   ....[184]....
        /*0c60*/ 	.word	0x000080b0
        /*0c64*/ 	.word	0x00000003
        /*0c68*/ 	.word	0x000001d0
        /*0c6c*/ 	.short	0x010a
        /*0c6e*/ 	.byte	0xff
	.zero		1


	//----- nvinfo : EIATTR_NUM_MBARRIERS
	.align		4
.L_44:
        /*0c70*/ 	.byte	0x03, 0x38
        /*0c72*/ 	.short	0x0046


	//----- nvinfo : EIATTR_EXIT_INSTR_OFFSETS
	.align		4
        /*0c74*/ 	.byte	0x04, 0x1c
        /*0c76*/ 	.short	(.L_46 - .L_45)


	//   ....[0]....
.L_45:
        /*0c78*/ 	.word	0x000036a0


	//   ....[1]....
        /*0c7c*/ 	.word	0x00003b90


	//   ....[2]....
        /*0c80*/ 	.word	0x00003bf0


	//   ....[3]....
        /*0c84*/ 	.word	0x00004b60


	//   ....[4]....
        /*0c88*/ 	.word	0x00005970


	//   ....[5]....
        /*0c8c*/ 	.word	0x000059b0


	//   ....[6]....
        /*0c90*/ 	.word	0x00006fc0


	//   ....[7]....
        /*0c94*/ 	.word	0x00007030


	//   ....[8]....
        /*0c98*/ 	.word	0x00007060


	//   ....[9]....
        /*0c9c*/ 	.word	0x00007080


	//----- nvinfo : EIATTR_MAX_THREADS
	.align		4
.L_46:
        /*0ca0*/ 	.byte	0x04, 0x05
        /*0ca2*/ 	.short	(.L_48 - .L_47)
.L_47:
        /*0ca4*/ 	.word	0x00000100
        /*0ca8*/ 	.word	0x00000001
        /*0cac*/ 	.word	0x00000001


	//----- nvinfo : EIATTR_CRS_STACK_SIZE
	.align		4
.L_48:
        /*0cb0*/ 	.byte	0x04, 0x1e
        /*0cb2*/ 	.short	(.L_50 - .L_49)
.L_49:
        /*0cb4*/ 	.word	0x00000000


	//----- nvinfo : EIATTR_CBANK_PARAM_SIZE
	.align		4
.L_50:
        /*0cb8*/ 	.byte	0x03, 0x19
        /*0cba*/ 	.short	0x0800


	//----- nvinfo : EIATTR_PARAM_CBANK
	.align		4
        /*0cbc*/ 	.byte	0x04, 0x0a
        /*0cbe*/ 	.short	(.L_52 - .L_51)
	.align		4
.L_51:
        /*0cc0*/ 	.word	index@(.nv.constant0._ZN7cutlass13device_kernelINS_4gemm6kernel13GemmUniversalIN4cute5tupleIJiiiiEEENS1_10collective13CollectiveMmaINS1_35MainloopSm100TmaUmmaWarpSpecializedILi24ELi2ELi4ENS5_IJNS4_1CILi2EEENSA_ILi1EEESC_EEEEENS5_IJNSA_ILi64EEENSA_ILi8EEESF_EEENS_10bfloat16_tENS5_IJlSC_lEEESI_SJ_NS4_8TiledMMAINS4_8MMA_AtomIJNS4_20SM100_MMA_F16BF16_SSISI_SI_fLi64ELi8ELNS4_4UMMA5MajorE0ELSO_0ELNSN_7ScaleInE0ELSP_0EEEEEENS4_6LayoutINS5_IJSC_SC_SC_EEENS5_IJNSA_ILi0EEESU_SU_EEEEENS5_IJNS4_10UnderscoreESX_SX_EEEEENS4_13SM90_TMA_LOADENS4_14ComposedLayoutINS4_7SwizzleILi3ELi4ELi3EEENS4_18smem_ptr_flag_bitsILi16EEENSS_INS5_IJSG_SF_EEENS5_IJSF_SC_EEEEEEEvNS4_8identityENS4_23SM90_TMA_LOAD_MULTICASTES19_vS1A_EENS_8epilogue10collective18CollectiveEpilogueINS1D_23Sm100TmaWarpSpecializedILi2ELi1ELi4ELb1ELb0EEEJSH_NS5_IJNSS_ISF_SC_EENSS_ISG_SC_EEEEESI_SJ_SI_SJ_NS1D_6fusion15FusionCallbacksIS1H_NS1L_17LinearCombinationISI_fSI_fLNS_15FloatRoundStyleE2EEESH_S1K_JEEENS4_5SM1004TMEM4LOAD26SM100_TMEM_LOAD_16dp256b1xES10_NS11_INS12_ILi0ELi4ELi3EEES15_NSS_INS5_IJSG_SG_EEENS5_IJSG_SC_EEEEEEENS4_17SM75_U32x2_LDSM_NENS4_14SM90_TMA_STOREES1Z_NS4_17SM90_U32x2_STSM_NENS4_39AutoVectorizingCopyWithAssumedAlignmentILi128EEEEEEvvEEEEvNT_6ParamsE)
        /*0cc4*/ 	.short	0x0380
        /*0cc6*/ 	.short	0x0800


	//----- nvinfo : EIATTR_SW_WAR
	.align		4
.L_52:
        /*0cc8*/ 	.byte	0x04, 0x36
        /*0cca*/ 	.short	(.L_54 - .L_53)
.L_53:
        /*0ccc*/ 	.word	0x00000008
.L_54:


//--------------------- .nv.callgraph             --------------------------
	.section	.nv.callgraph,"",@"SHT_CUDA_CALLGRAPH"
	.align	4
	.sectionentsize	8
	.align		4
        /*0000*/ 	.word	0x00000000
	.align		4
        /*0004*/ 	.word	0xffffffff
	.align		4
        /*0008*/ 	.word	index@(_ZN7cutlass13device_kernelINS_4gemm6kernel13GemmUniversalIN4cute5tupleIJiiiiEEENS1_10collective13CollectiveMmaINS1_35MainloopSm100TmaUmmaWarpSpecializedILi24ELi2ELi4ENS5_IJNS4_1CILi2EEENSA_ILi1EEESC_EEEEENS5_IJNSA_ILi64EEENSA_ILi8EEESF_EEENS_10bfloat16_tENS5_IJlSC_lEEESI_SJ_NS4_8TiledMMAINS4_8MMA_AtomIJNS4_20SM100_MMA_F16BF16_SSISI_SI_fLi64ELi8ELNS4_4UMMA5MajorE0ELSO_0ELNSN_7ScaleInE0ELSP_0EEEEEENS4_6LayoutINS5_IJSC_SC_SC_EEENS5_IJNSA_ILi0EEESU_SU_EEEEENS5_IJNS4_10UnderscoreESX_SX_EEEEENS4_13SM90_TMA_LOADENS4_14ComposedLayoutINS4_7SwizzleILi3ELi4ELi3EEENS4_18smem_ptr_flag_bitsILi16EEENSS_INS5_IJSG_SF_EEENS5_IJSF_SC_EEEEEEEvNS4_8identityENS4_23SM90_TMA_LOAD_MULTICASTES19_vS1A_EENS_8epilogue10collective18CollectiveEpilogueINS1D_23Sm100TmaWarpSpecializedILi2ELi1ELi4ELb1ELb0EEEJSH_NS5_IJNSS_ISF_SC_EENSS_ISG_SC_EEEEESI_SJ_SI_SJ_NS1D_6fusion15FusionCallbacksIS1H_NS1L_17LinearCombinationISI_fSI_fLNS_15FloatRoundStyleE2EEESH_S1K_JEEENS4_5SM1004TMEM4LOAD26SM100_TMEM_LOAD_16dp256b1xES10_NS11_INS12_ILi0ELi4ELi3EEES15_NSS_INS5_IJSG_SG_EEENS5_IJSG_SC_EEEEEEENS4_17SM75_U32x2_LDSM_NENS4_14SM90_TMA_STOREES1Z_NS4_17SM90_U32x2_STSM_NENS4_39AutoVectorizingCopyWithAssumedAlignmentILi128EEEEEEvvEEEEvNT_6ParamsE)
	.align		4
        /*000c*/ 	.word	index@(__assertfail)
	.align		4
        /*0010*/ 	.word	0x00000000
	.align		4
        /*0014*/ 	.word	0xfffffffe
	.align		4
        /*0018*/ 	.word	0x00000000
	.align		4
        /*001c*/ 	.word	0xfffffffd
	.align		4
        /*0020*/ 	.word	0x00000000
	.align		4
        /*0024*/ 	.word	0xfffffffc


//--------------------- .nv.constant4             --------------------------
	.section	.nv.constant4,"a",@progbits
	.align	8
	.align		8
.nv.constant4:
        /*0000*/ 	.dword	__assertfail
	.align		8
        /*0008*/ 	.dword	__unnamed_1
	.align		8
        /*0010*/ 	.dword	_ZN40_INTERNAL_225c1fcd_4_k_cu_9999dfeb_116084cuda3std3__45__cpo5beginE
	.align		8
        /*0018*/ 	.dword	_ZN40_INTERNAL_225c1fcd_4_k_cu_9999dfeb_116084cuda3std3__45__cpo3endE
	.align		8
        /*0020*/ 	.dword	_ZN40_INTERNAL_225c1fcd_4_k_cu_9999dfeb_116084cuda3std3__45__cpo6cbeginE
	.align		8
        /*0028*/ 	.dword	_ZN40_INTERNAL_225c1fcd_4_k_cu_9999dfeb_116084cuda3std3__45__cpo4cendE
	.align		8
        /*0030*/ 	.dword	_ZN40_INTERNAL_225c1fcd_4_k_cu_9999dfeb_116084cuda3std3__442_GLOBAL__N__225c1fcd_4_k_cu_9999dfeb_116086ignoreE
	.align		8
        /*0038*/ 	.dword	_ZN40_INTERNAL_225c1fcd_4_k_cu_9999dfeb_116084cuda3std3__419piecewise_constructE
	.align		8
        /*0040*/ 	.dword	_ZN40_INTERNAL_225c1fcd_4_k_cu_9999dfeb_116084cuda3std3__48in_placeE
	.align		8
        /*0048*/ 	.dword	_ZN40_INTERNAL_225c1fcd_4_k_cu_9999dfeb_116084cuda3std6ranges3__45__cpo4swapE
	.align		8
        /*0050*/ 	.dword	_ZN40_INTERNAL_225c1fcd_4_k_cu_9999dfeb_116084cuda3std6ranges3__45__cpo9iter_moveE
	.align		8
        /*0058*/ 	.dword	_ZN40_INTERNAL_225c1fcd_4_k_cu_9999dfeb_116084cute7productE
	.align		8
        /*0060*/ 	.dword	_ZN40_INTERNAL_225c1fcd_4_k_cu_9999dfeb_116084cute1_E
	.align		8
        /*0068*/ 	.dword	$str$25
	.align		8
        /*0070*/ 	.dword	$str$26


//--------------------- .text._ZN7cutlass13device_kernelINS_4gemm6kernel13GemmUniversalIN4cute5tupleIJiiiiEEENS1_10collective13CollectiveMmaINS1_35MainloopSm100TmaUmmaWarpSpecializedILi24ELi2ELi4ENS5_IJNS4_1CILi2EEENSA_ILi1EEESC_EEEEENS5_IJNSA_ILi64EEENSA_ILi8EEESF_EEENS_10bfloat16_tENS5_IJlSC_lEEESI_SJ_NS4_8TiledMMAINS4_8MMA_AtomIJNS4_20SM100_MMA_F16BF16_SSISI_SI_fLi64ELi8ELNS4_4UMMA5MajorE0ELSO_0ELNSN_7ScaleInE0ELSP_0EEEEEENS4_6LayoutINS5_IJSC_SC_SC_EEENS5_IJNSA_ILi0EEESU_SU_EEEEENS5_IJNS4_10UnderscoreESX_SX_EEEEENS4_13SM90_TMA_LOADENS4_14ComposedLayoutINS4_7SwizzleILi3ELi4ELi3EEENS4_18smem_ptr_flag_bitsILi16EEENSS_INS5_IJSG_SF_EEENS5_IJSF_SC_EEEEEEEvNS4_8identityENS4_23SM90_TMA_LOAD_MULTICASTES19_vS1A_EENS_8epilogue10collective18CollectiveEpilogueINS1D_23Sm100TmaWarpSpecializedILi2ELi1ELi4ELb1ELb0EEEJSH_NS5_IJNSS_ISF_SC_EENSS_ISG_SC_EEEEESI_SJ_SI_SJ_NS1D_6fusion15FusionCallbacksIS1H_NS1L_17LinearCombinationISI_fSI_fLNS_15FloatRoundStyleE2EEESH_S1K_JEEENS4_5SM1004TMEM4LOAD26SM100_TMEM_LOAD_16dp256b1xES10_NS11_INS12_ILi0ELi4ELi3EEES15_NSS_INS5_IJSG_SG_EEENS5_IJSG_SC_EEEEEEENS4_17SM75_U32x2_LDSM_NENS4_14SM90_TMA_STOREES1Z_NS4_17SM90_U32x2_STSM_NENS4_39AutoVectorizingCopyWithAssumedAlignmentILi128EEEEEEvvEEEEvNT_6ParamsE --------------------------
	.section	.text._ZN7cutlass13device_kernelINS_4gemm6kernel13GemmUniversalIN4cute5tupleIJiiiiEEENS1_10collective13CollectiveMmaINS1_35MainloopSm100TmaUmmaWarpSpecializedILi24ELi2ELi4ENS5_IJNS4_1CILi2EEENSA_ILi1EEESC_EEEEENS5_IJNSA_ILi64EEENSA_ILi8EEESF_EEENS_10bfloat16_tENS5_IJlSC_lEEESI_SJ_NS4_8TiledMMAINS4_8MMA_AtomIJNS4_20SM100_MMA_F16BF16_SSISI_SI_fLi64ELi8ELNS4_4UMMA5MajorE0ELSO_0ELNSN_7ScaleInE0ELSP_0EEEEEENS4_6LayoutINS5_IJSC_SC_SC_EEENS5_IJNSA_ILi0EEESU_SU_EEEEENS5_IJNS4_10UnderscoreESX_SX_EEEEENS4_13SM90_TMA_LOADENS4_14ComposedLayoutINS4_7SwizzleILi3ELi4ELi3EEENS4_18smem_ptr_flag_bitsILi16EEENSS_INS5_IJSG_SF_EEENS5_IJSF_SC_EEEEEEEvNS4_8identityENS4_23SM90_TMA_LOAD_MULTICASTES19_vS1A_EENS_8epilogue10collective18CollectiveEpilogueINS1D_23Sm100TmaWarpSpecializedILi2ELi1ELi4ELb1ELb0EEEJSH_NS5_IJNSS_ISF_SC_EENSS_ISG_SC_EEEEESI_SJ_SI_SJ_NS1D_6fusion15FusionCallbacksIS1H_NS1L_17LinearCombinationISI_fSI_fLNS_15FloatRoundStyleE2EEESH_S1K_JEEENS4_5SM1004TMEM4LOAD26SM100_TMEM_LOAD_16dp256b1xES10_NS11_INS12_ILi0ELi4ELi3EEES15_NSS_INS5_IJSG_SG_EEENS5_IJSG_SC_EEEEEEENS4_17SM75_U32x2_LDSM_NENS4_14SM90_TMA_STOREES1Z_NS4_17SM90_U32x2_STSM_NENS4_39AutoVectorizingCopyWithAssumedAlignmentILi128EEEEEEvvEEEEvNT_6ParamsE,"ax",@progbits
	.align	128
.text._ZN7cutlass13device_kernelINS_4gemm6kernel13GemmUniversalIN4cute5tupleIJiiiiEEENS1_10collective13CollectiveMmaINS1_35MainloopSm100TmaUmmaWarpSpecializedILi24ELi2ELi4ENS5_IJNS4_1CILi2EEENSA_ILi1EEESC_EEEEENS5_IJNSA_ILi64EEENSA_ILi8EEESF_EEENS_10bfloat16_tENS5_IJlSC_lEEESI_SJ_NS4_8TiledMMAINS4_8MMA_AtomIJNS4_20SM100_MMA_F16BF16_SSISI_SI_fLi64ELi8ELNS4_4UMMA5MajorE0ELSO_0ELNSN_7ScaleInE0ELSP_0EEEEEENS4_6LayoutINS5_IJSC_SC_SC_EEENS5_IJNSA_ILi0EEESU_SU_EEEEENS5_IJNS4_10UnderscoreESX_SX_EEEEENS4_13SM90_TMA_LOADENS4_14ComposedLayoutINS4_7SwizzleILi3ELi4ELi3EEENS4_18smem_ptr_flag_bitsILi16EEENSS_INS5_IJSG_SF_EEENS5_IJSF_SC_EEEEEEEvNS4_8identityENS4_23SM90_TMA_LOAD_MULTICASTES19_vS1A_EENS_8epilogue10collective18CollectiveEpilogueINS1D_23Sm100TmaWarpSpecializedILi2ELi1ELi4ELb1ELb0EEEJSH_NS5_IJNSS_ISF_SC_EENSS_ISG_SC_EEEEESI_SJ_SI_SJ_NS1D_6fusion15FusionCallbacksIS1H_NS1L_17LinearCombinationISI_fSI_fLNS_15FloatRoundStyleE2EEESH_S1K_JEEENS4_5SM1004TMEM4LOAD26SM100_TMEM_LOAD_16dp256b1xES10_NS11_INS12_ILi0ELi4ELi3EEES15_NSS_INS5_IJSG_SG_EEENS5_IJSG_SC_EEEEEEENS4_17SM75_U32x2_LDSM_NENS4_14SM90_TMA_STOREES1Z_NS4_17SM90_U32x2_STSM_NENS4_39AutoVectorizingCopyWithAssumedAlignmentILi128EEEEEEvvEEEEvNT_6ParamsE:
        .type           _ZN7cutlass13device_kernelINS_4gemm6kernel13GemmUniversalIN4cute5tupleIJiiiiEEENS1_10collective13CollectiveMmaINS1_35MainloopSm100TmaUmmaWarpSpecializedILi24ELi2ELi4ENS5_IJNS4_1CILi2EEENSA_ILi1EEESC_EEEEENS5_IJNSA_ILi64EEENSA_ILi8EEESF_EEENS_10bfloat16_tENS5_IJlSC_lEEESI_SJ_NS4_8TiledMMAINS4_8MMA_AtomIJNS4_20SM100_MMA_F16BF16_SSISI_SI_fLi64ELi8ELNS4_4UMMA5MajorE0ELSO_0ELNSN_7ScaleInE0ELSP_0EEEEEENS4_6LayoutINS5_IJSC_SC_SC_EEENS5_IJNSA_ILi0EEESU_SU_EEEEENS5_IJNS4_10UnderscoreESX_SX_EEEEENS4_13SM90_TMA_LOADENS4_14ComposedLayoutINS4_7SwizzleILi3ELi4ELi3EEENS4_18smem_ptr_flag_bitsILi16EEENSS_INS5_IJSG_SF_EEENS5_IJSF_SC_EEEEEEEvNS4_8identityENS4_23SM90_TMA_LOAD_MULTICASTES19_vS1A_EENS_8epilogue10collective18CollectiveEpilogueINS1D_23Sm100TmaWarpSpecializedILi2ELi1ELi4ELb1ELb0EEEJSH_NS5_IJNSS_ISF_SC_EENSS_ISG_SC_EEEEESI_SJ_SI_SJ_NS1D_6fusion15FusionCallbacksIS1H_NS1L_17LinearCombinationISI_fSI_fLNS_15FloatRoundStyleE2EEESH_S1K_JEEENS4_5SM1004TMEM4LOAD26SM100_TMEM_LOAD_16dp256b1xES10_NS11_INS12_ILi0ELi4ELi3EEES15_NSS_INS5_IJSG_SG_EEENS5_IJSG_SC_EEEEEEENS4_17SM75_U32x2_LDSM_NENS4_14SM90_TMA_STOREES1Z_NS4_17SM90_U32x2_STSM_NENS4_39AutoVectorizingCopyWithAssumedAlignmentILi128EEEEEEvvEEEEvNT_6ParamsE,@function
        .size           _ZN7cutlass13device_kernelINS_4gemm6kernel13GemmUniversalIN4cute5tupleIJiiiiEEENS1_10collective13CollectiveMmaINS1_35MainloopSm100TmaUmmaWarpSpecializedILi24ELi2ELi4ENS5_IJNS4_1CILi2EEENSA_ILi1EEESC_EEEEENS5_IJNSA_ILi64EEENSA_ILi8EEESF_EEENS_10bfloat16_tENS5_IJlSC_lEEESI_SJ_NS4_8TiledMMAINS4_8MMA_AtomIJNS4_20SM100_MMA_F16BF16_SSISI_SI_fLi64ELi8ELNS4_4UMMA5MajorE0ELSO_0ELNSN_7ScaleInE0ELSP_0EEEEEENS4_6LayoutINS5_IJSC_SC_SC_EEENS5_IJNSA_ILi0EEESU_SU_EEEEENS5_IJNS4_10UnderscoreESX_SX_EEEEENS4_13SM90_TMA_LOADENS4_14ComposedLayoutINS4_7SwizzleILi3ELi4ELi3EEENS4_18smem_ptr_flag_bitsILi16EEENSS_INS5_IJSG_SF_EEENS5_IJSF_SC_EEEEEEEvNS4_8identityENS4_23SM90_TMA_LOAD_MULTICASTES19_vS1A_EENS_8epilogue10collective18CollectiveEpilogueINS1D_23Sm100TmaWarpSpecializedILi2ELi1ELi4ELb1ELb0EEEJSH_NS5_IJNSS_ISF_SC_EENSS_ISG_SC_EEEEESI_SJ_SI_SJ_NS1D_6fusion15FusionCallbacksIS1H_NS1L_17LinearCombinationISI_fSI_fLNS_15FloatRoundStyleE2EEESH_S1K_JEEENS4_5SM1004TMEM4LOAD26SM100_TMEM_LOAD_16dp256b1xES10_NS11_INS12_ILi0ELi4ELi3EEES15_NSS_INS5_IJSG_SG_EEENS5_IJSG_SC_EEEEEEENS4_17SM75_U32x2_LDSM_NENS4_14SM90_TMA_STOREES1Z_NS4_17SM90_U32x2_STSM_NENS4_39AutoVectorizingCopyWithAssumedAlignmentILi128EEEEEEvvEEEEvNT_6ParamsE,(.L_x_202 - _ZN7cutlass13device_kernelINS_4gemm6kernel13GemmUniversalIN4cute5tupleIJiiiiEEENS1_10collective13CollectiveMmaINS1_35MainloopSm100TmaUmmaWarpSpecializedILi24ELi2ELi4ENS5_IJNS4_1CILi2EEENSA_ILi1EEESC_EEEEENS5_IJNSA_ILi64EEENSA_ILi8EEESF_EEENS_10bfloat16_tENS5_IJlSC_lEEESI_SJ_NS4_8TiledMMAINS4_8MMA_AtomIJNS4_20SM100_MMA_F16BF16_SSISI_SI_fLi64ELi8ELNS4_4UMMA5MajorE0ELSO_0ELNSN_7ScaleInE0ELSP_0EEEEEENS4_6LayoutINS5_IJSC_SC_SC_EEENS5_IJNSA_ILi0EEESU_SU_EEEEENS5_IJNS4_10UnderscoreESX_SX_EEEEENS4_13SM90_TMA_LOADENS4_14ComposedLayoutINS4_7SwizzleILi3ELi4ELi3EEENS4_18smem_ptr_flag_bitsILi16EEENSS_INS5_IJSG_SF_EEENS5_IJSF_SC_EEEEEEEvNS4_8identityENS4_23SM90_TMA_LOAD_MULTICASTES19_vS1A_EENS_8epilogue10collective18CollectiveEpilogueINS1D_23Sm100TmaWarpSpecializedILi2ELi1ELi4ELb1ELb0EEEJSH_NS5_IJNSS_ISF_SC_EENSS_ISG_SC_EEEEESI_SJ_SI_SJ_NS1D_6fusion15FusionCallbacksIS1H_NS1L_17LinearCombinationISI_fSI_fLNS_15FloatRoundStyleE2EEESH_S1K_JEEENS4_5SM1004TMEM4LOAD26SM100_TMEM_LOAD_16dp256b1xES10_NS11_INS12_ILi0ELi4ELi3EEES15_NSS_INS5_IJSG_SG_EEENS5_IJSG_SC_EEEEEEENS4_17SM75_U32x2_LDSM_NENS4_14SM90_TMA_STOREES1Z_NS4_17SM90_U32x2_STSM_NENS4_39AutoVectorizingCopyWithAssumedAlignmentILi128EEEEEEvvEEEEvNT_6ParamsE)
        .other          _ZN7cutlass13device_kernelINS_4gemm6kernel13GemmUniversalIN4cute5tupleIJiiiiEEENS1_10collective13CollectiveMmaINS1_35MainloopSm100TmaUmmaWarpSpecializedILi24ELi2ELi4ENS5_IJNS4_1CILi2EEENSA_ILi1EEESC_EEEEENS5_IJNSA_ILi64EEENSA_ILi8EEESF_EEENS_10bfloat16_tENS5_IJlSC_lEEESI_SJ_NS4_8TiledMMAINS4_8MMA_AtomIJNS4_20SM100_MMA_F16BF16_SSISI_SI_fLi64ELi8ELNS4_4UMMA5MajorE0ELSO_0ELNSN_7ScaleInE0ELSP_0EEEEEENS4_6LayoutINS5_IJSC_SC_SC_EEENS5_IJNSA_ILi0EEESU_SU_EEEEENS5_IJNS4_10UnderscoreESX_SX_EEEEENS4_13SM90_TMA_LOADENS4_14ComposedLayoutINS4_7SwizzleILi3ELi4ELi3EEENS4_18smem_ptr_flag_bitsILi16EEENSS_INS5_IJSG_SF_EEENS5_IJSF_SC_EEEEEEEvNS4_8identityENS4_23SM90_TMA_LOAD_MULTICASTES19_vS1A_EENS_8epilogue10collective18CollectiveEpilogueINS1D_23Sm100TmaWarpSpecializedILi2ELi1ELi4ELb1ELb0EEEJSH_NS5_IJNSS_ISF_SC_EENSS_ISG_SC_EEEEESI_SJ_SI_SJ_NS1D_6fusion15FusionCallbacksIS1H_NS1L_17LinearCombinationISI_fSI_fLNS_15FloatRoundStyleE2EEESH_S1K_JEEENS4_5SM1004TMEM4LOAD26SM100_TMEM_LOAD_16dp256b1xES10_NS11_INS12_ILi0ELi4ELi3EEES15_NSS_INS5_IJSG_SG_EEENS5_IJSG_SC_EEEEEEENS4_17SM75_U32x2_LDSM_NENS4_14SM90_TMA_STOREES1Z_NS4_17SM90_U32x2_STSM_NENS4_39AutoVectorizingCopyWithAssumedAlignmentILi128EEEEEEvvEEEEvNT_6ParamsE,@"STO_CUDA_ENTRY STV_DEFAULT"
_ZN7cutlass13device_kernelINS_4gemm6kernel13GemmUniversalIN4cute5tupleIJiiiiEEENS1_10collective13CollectiveMmaINS1_35MainloopSm100TmaUmmaWarpSpecializedILi24ELi2ELi4ENS5_IJNS4_1CILi2EEENSA_ILi1EEESC_EEEEENS5_IJNSA_ILi64EEENSA_ILi8EEESF_EEENS_10bfloat16_tENS5_IJlSC_lEEESI_SJ_NS4_8TiledMMAINS4_8MMA_AtomIJNS4_20SM100_MMA_F16BF16_SSISI_SI_fLi64ELi8ELNS4_4UMMA5MajorE0ELSO_0ELNSN_7ScaleInE0ELSP_0EEEEEENS4_6LayoutINS5_IJSC_SC_SC_EEENS5_IJNSA_ILi0EEESU_SU_EEEEENS5_IJNS4_10UnderscoreESX_SX_EEEEENS4_13SM90_TMA_LOADENS4_14ComposedLayoutINS4_7SwizzleILi3ELi4ELi3EEENS4_18smem_ptr_flag_bitsILi16EEENSS_INS5_IJSG_SF_EEENS5_IJSF_SC_EEEEEEEvNS4_8identityENS4_23SM90_TMA_LOAD_MULTICASTES19_vS1A_EENS_8epilogue10collective18CollectiveEpilogueINS1D_23Sm100TmaWarpSpecializedILi2ELi1ELi4ELb1ELb0EEEJSH_NS5_IJNSS_ISF_SC_EENSS_ISG_SC_EEEEESI_SJ_SI_SJ_NS1D_6fusion15FusionCallbacksIS1H_NS1L_17LinearCombinationISI_fSI_fLNS_15FloatRoundStyleE2EEESH_S1K_JEEENS4_5SM1004TMEM4LOAD26SM100_TMEM_LOAD_16dp256b1xES10_NS11_INS12_ILi0ELi4ELi3EEES15_NSS_INS5_IJSG_SG_EEENS5_IJSG_SC_EEEEEEENS4_17SM75_U32x2_LDSM_NENS4_14SM90_TMA_STOREES1Z_NS4_17SM90_U32x2_STSM_NENS4_39AutoVectorizingCopyWithAssumedAlignmentILi128EEEEEEvvEEEEvNT_6ParamsE:
[----:B------:R-:W1:Y:S01]  /*0000*/  LDC R1, c[0x0][0x37c] ;  /* 0x0000df00ff017b82 */ /* 0x000e620000000800 */
[----:B------:R-:W2:Y:S01]  /*0010*/  S2R R38, SR_TID.X ;  /* 0x0000000000267919 */ /* 0x000ea20000002100 */
[----:B------:R-:W3:Y:S01]  /*0020*/  LDCU.64 UR8, c[0x0][0x890] ;  /* 0x00011200ff0877ac */ /* 0x000ee20008000a00 */
[----:B------:R-:W-:Y:S02]  /*0030*/  PRMT R19, RZ, 0x7610, R19 ;  /* 0x00007610ff137816 */ /* 0x000fe40000000013 */
[----:B------:R-:W-:Y:S01]  /*0040*/  ELECT P3, URZ, PT ;  /* 0x0000000000ff782f */ /* 0x000fe20003860000 */
[----:B---3--:R-:W-:-:S04]  /*0050*/  UISETP.NE.U32.AND UP0, UPT, UR8, URZ, UPT ;  /* 0x000000ff0800728c */ /* 0x008fc8000bf05070 */
[----:B------:R-:W-:Y:S01]  /*0060*/  UISETP.NE.AND.EX UP0, UPT, UR9, URZ, UPT, UP0 ;  /* 0x000000ff0900728c */ /* 0x000fe2000bf05300 */
[----:B--2---:R-:W-:-:S05]  /*0070*/  SHF.R.U32.HI R28, RZ, 0x5, R38 ;  /* 0x00000005ff1c7819 */ /* 0x004fca0000011626 */
[----:B------:R-:W2:Y:S02]  /*0080*/  SHFL.IDX PT, R0, R28, RZ, 0x1f ;  /* 0x00001fff1c007589 */ /* 0x000ea400000e0000 */
[----:B--2---:R-:W-:Y:S01]  /*0090*/  R2UR UR18, R0 ;  /* 0x00000000001272ca */ /* 0x004fe200000e0000 */
[----:B-1----:R-:W-:-:S14]  /*00a0*/  BRA.U UP0, `(.L_x_0) ;  /* 0x0000000100307547 */ /* 0x002fdc000b800000 */
[----:B------:R-:W1:Y:S02]  /*00b0*/  LDCU.64 UR4, c[0x0][0x888] ;  /* 0x00011100ff0477ac */ /* 0x000e640008000a00 */
[----:B-1----:R-:W-:-:S04]  /*00c0*/  UISETP.NE.U32.AND UP0, UPT, UR4, URZ, UPT ;  /* 0x000000ff0400728c */ /* 0x002fc8000bf05070 */
[----:B------:R-:W-:-:S09]  /*00d0*/  UISETP.NE.AND.EX UP0, UPT, UR5, URZ, UPT, UP0 ;  /* 0x000000ff0500728c */ /* 0x000fd2000bf05300 */
[----:B------:R-:W-:Y:S05]  /*00e0*/  BRA.U !UP0, `(.L_x_1) ;  /* 0x0000000108187547 */ /* 0x000fea000b800000 */
[----:B------:R-:W1:Y:S01]  /*00f0*/  LDC.64 R2, c[0x0][0x888] ;  /* 0x00022200ff027b82 */ /* 0x000e620000000a00 */
[----:B------:R-:W1:Y:S02]  /*0100*/  LDCU.64 UR4, c[0x0][0x358] ;  /* 0x00006b00ff0477ac */ /* 0x000e640008000a00 */
[----:B-1----:R-:W2:Y:S01]  /*0110*/  LDG.E R0, desc[UR4][R2.64] ;  /* 0x0000000402007981 */ /* 0x002ea2000c1e1900 */
[----:B------:R-:W-:Y:S01]  /*0120*/  HFMA2 R19, -RZ, RZ, 0, 5.9604644775390625e-08 ;  /* 0x00000001ff137431 */ /* 0x000fe200000001ff */
[----:B--2---:R-:W-:Y:S01]  /*0130*/  R2UR UR45, R0 ;  /* 0x00000000002d72ca */ /* 0x004fe200000e0000 */
[----:B------:R-:W-:Y:S05]  /*0140*/  BRA `(.L_x_0) ;  /* 0x0000000000087947 */ /* 0x000fea0003800000 */
.L_x_1:
[----:B------:R-:W-:Y:S01]  /*0150*/  HFMA2 R19, -RZ, RZ, 0, 5.9604644775390625e-08 ;  /* 0x00000001ff137431 */ /* 0x000fe200000001ff */
[----:B------:R-:W1:Y:S02]  /*0160*/  LDCU UR45, c[0x0][0x880] ;  /* 0x00011000ff2d77ac */ /* 0x000e640008000800 */
.L_x_0:
[----:B------:R-:W2:Y:S02]  /*0170*/  LDCU.64 UR4, c[0x0][0x8b0] ;  /* 0x00011600ff0477ac */ /* 0x000ea40008000a00 */
[----:B--2---:R-:W-:-:S04]  /*0180*/  UISETP.NE.U32.AND UP0, UPT, UR4, URZ, UPT ;  /* 0x000000ff0400728c */ /* 0x004fc8000bf05070 */
[----:B------:R-:W-:-:S09]  /*0190*/  UISETP.NE.AND.EX UP0, UPT, UR5, URZ, UPT, UP0 ;  /* 0x000000ff0500728c */ /* 0x000fd2000bf05300 */
[----:B------:R-:W-:Y:S05]  /*01a0*/  BRA.U UP0, `(.L_x_2) ;  /* 0x0000000100247547 */ /* 0x000fea000b800000 */
[----:B------:R-:W2:Y:S02]  /*01b0*/  LDCU.64 UR4, c[0x0][0x8a8] ;  /* 0x00011500ff0477ac */ /* 0x000ea40008000a00 */
[----:B--2---:R-:W-:-:S04]  /*01c0*/  UISETP.NE.U32.AND UP0, UPT, UR4, URZ, UPT ;  /* 0x000000ff0400728c */ /* 0x004fc8000bf05070 */
[----:B------:R-:W-:-:S09]  /*01d0*/  UISETP.NE.AND.EX UP0, UPT, UR5, URZ, UPT, UP0 ;  /* 0x000000ff0500728c */ /* 0x000fd2000bf05300 */
[----:B------:R-:W-:Y:S05]  /*01e0*/  BRA.U !UP0, `(.L_x_3) ;  /* 0x0000000108107547 */ /* 0x000fea000b800000 */
[----:B------:R-:W2:Y:S01]  /*01f0*/  LDC.64 R2, c[0x0][0x8a8] ;  /* 0x00022a00ff027b82 */ /* 0x000ea20000000a00 */
[----:B------:R-:W2:Y:S02]  /*0200*/  LDCU.64 UR4, c[0x0][0x358] ;  /* 0x00006b00ff0477ac */ /* 0x000ea40008000a00 */
[----:B--2---:R2:W5:Y:S01]  /*0210*/  LDG.E R17, desc[UR4][R2.64] ;  /* 0x0000000402117981 */ /* 0x004562000c1e1900 */
[----:B------:R-:W-:Y:S05]  /*0220*/  BRA `(.L_x_2) ;  /* 0x0000000000047947 */ /* 0x000fea0003800000 */
.L_x_3:
[----:B------:R-:W3:Y:S02]  /*0230*/  LDC R17, c[0x0][0x8a0] ;  /* 0x00022800ff117b82 */ /* 0x000ee40000000800 */
.L_x_2:
[----:B------:R-:W-:Y:S01]  /*0240*/  IMAD.U32 R0, RZ, RZ, UR18 ;  /* 0x00000012ff007e24 */ /* 0x000fe2000f8e00ff */
[----:B------:R-:W-:Y:S04]  /*0250*/  BSSY.RECONVERGENT B0, `(.L_x_4) ;  /* 0x000000c000007945 */ /* 0x000fe80003800200 */
[C---:B------:R-:W-:Y:S02]  /*0260*/  ISETP.NE.OR P1, PT, R0.reuse, 0x1, !P3 ;  /* 0x000000010000780c */ /* 0x040fe40005f25670 */
[----:B------:R-:W-:-:S11]  /*0270*/  ISETP.NE.OR P0, PT, R0, 0x3, !P3 ;  /* 0x000000030000780c */ /* 0x000fd60005f05670 */
[----:B------:R-:W-:Y:S05]  /*0280*/  @P1 BRA `(.L_x_5) ;  /* 0x0000000000201947 */ /* 0x000fea0003800000 */
[----:B------:R-:W4:Y:S02]  /*0290*/  LDCU.64 UR4, c[0x0][0x348] ;  /* 0x00006900ff0477ac */ /* 0x000f240008000a00 */
[----:B----4-:R-:W-:Y:S02]  /*02a0*/  UIADD3 UR6, UP1, UPT, UR4, 0x80, URZ ;  /* 0x0000008004067890 */ /* 0x010fe4000ff3e0ff */
[----:B------:R-:W-:Y:S02]  /*02b0*/  UIADD3 UR4, UP0, UPT, UR4, 0x180, URZ ;  /* 0x0000018004047890 */ /* 0x000fe4000ff1e0ff */
[----:B------:R-:W-:Y:S02]  /*02c0*/  UIADD3.X UR7, UPT, UPT, URZ, UR5, URZ, UP1, !UPT ;  /* 0x00000005ff077290 */ /* 0x000fe40008ffe4ff */
[----:B------:R-:W-:-:S07]  /*02d0*/  UIADD3.X UR5, UPT, UPT, URZ, UR5, URZ, UP0, !UPT ;  /* 0x00000005ff057290 */ /* 0x000fce00087fe4ff */
[----:B------:R4:W-:Y:S02]  /*02e0*/  UTMACCTL.PF [UR6] ;  /* 0x00000000060079b9 */ /* 0x0009e40008040000 */
[----:B------:R4:W-:Y:S02]  /*02f0*/  UTMACCTL.PF [UR4] ;  /* 0x00000000040079b9 */ /* 0x0009e40008040000 */
[----:B----4-:R-:W-:Y:S01]  /*0300*/  NOP ;  /* 0x0000000000007918 */ /* 0x010fe20000000000 */
.L_x_5:
[----:B-1----:R-:W-:Y:S05]  /*0310*/  BSYNC.RECONVERGENT B0 ;  /* 0x0000000000007941 */ /* 0x002fea0003800200 */
.L_x_4:
[----:B------:R-:W-:Y:S04]  /*0320*/  BSSY.RECONVERGENT B0, `(.L_x_6) ;  /* 0x000000a000007945 */ /* 0x000fe80003800200 */
[----:B------:R-:W-:Y:S05]  /*0330*/  @P0 BRA `(.L_x_7) ;  /* 0x0000000000200947 */ /* 0x000fea0003800000 */
[----:B------:R-:W1:Y:S02]  /*0340*/  LDCU.64 UR4, c[0x0][0x348] ;  /* 0x00006900ff0477ac */ /* 0x000e640008000a00 */
[----:B-1----:R-:W-:Y:S02]  /*0350*/  UIADD3 UR6, UP1, UPT, UR4, 0x580, URZ ;  /* 0x0000058004067890 */ /* 0x002fe4000ff3e0ff */
[----:B------:R-:W-:Y:S02]  /*0360*/  UIADD3 UR4, UP0, UPT, UR4, 0x680, URZ ;  /* 0x0000068004047890 */ /* 0x000fe4000ff1e0ff */
[----:B------:R-:W-:Y:S02]  /*0370*/  UIADD3.X UR7, UPT, UPT, URZ, UR5, URZ, UP1, !UPT ;  /* 0x00000005ff077290 */ /* 0x000fe40008ffe4ff */
[----:B------:R-:W-:-:S07]  /*0380*/  UIADD3.X UR5, UPT, UPT, URZ, UR5, URZ, UP0, !UPT ;  /* 0x00000005ff057290 */ /* 0x000fce00087fe4ff */
[----:B------:R1:W-:Y:S02]  /*0390*/  UTMACCTL.PF [UR6] ;  /* 0x00000000060079b9 */ /* 0x0003e40008040000 */
[----:B------:R1:W-:Y:S02]  /*03a0*/  UTMACCTL.PF [UR4] ;  /* 0x00000000040079b9 */ /* 0x0003e40008040000 */
[----:B-1----:R-:W-:Y:S01]  /*03b0*/  NOP ;  /* 0x0000000000007918 */ /* 0x002fe20000000000 */
.L_x_7:
[----:B------:R-:W-:Y:S05]  /*03c0*/  BSYNC.RECONVERGENT B0 ;  /* 0x0000000000007941 */ /* 0x000fea0003800200 */
.L_x_6:
[----:B------:R-:W1:Y:S01]  /*03d0*/  LDCU.64 UR4, c[0x0][0x888] ;  /* 0x00011100ff0477ac */ /* 0x000e620008000a00 */
[----:B------:R-:W-:Y:S02]  /*03e0*/  UISETP.EQ.U32.AND UP2, UPT, UR8, URZ, UPT ;  /* 0x000000ff0800728c */ /* 0x000fe4000bf42070 */
[----:B------:R-:W-:Y:S02]  /*03f0*/  UPLOP3.LUT UP3, UPT, UPT, UPT, UPT, 0x80, 0x8 ;  /* 0x000000000008789c */ /* 0x000fe40003f6f070 */
[----:B-1----:R-:W-:-:S04]  /*0400*/  UISETP.NE.U32.AND UP0, UPT, UR4, URZ, UPT ;  /* 0x000000ff0400728c */ /* 0x002fc8000bf05070 */
[----:B------:R-:W-:-:S04]  /*0410*/  UISETP.NE.AND.EX UP1, UPT, UR5, URZ, UPT, UP0 ;  /* 0x000000ff0500728c */ /* 0x000fc8000bf25300 */
[----:B------:R-:W-:-:S04]  /*0420*/  UISETP.EQ.OR.EX UP4, UPT, UR9, URZ, !UP1, UP2 ;  /* 0x000000ff0900728c */ /* 0x000fc8000cf82720 */
[----:B------:R-:W-:-:S06]  /*0430*/  UP2UR UR4, UPR, URZ, 0x10 ;  /* 0x00000010ff047883 */ /* 0x000fcc0008000000 */
[----:B------:R-:W-:Y:S01]  /*0440*/  MOV R33, UR4 ;  /* 0x0000000400217c02 */ /* 0x000fe20008000f00 */
[----:B------:R-:W-:Y:S06]  /*0450*/  BRA.U !UP4, `(.L_x_8) ;  /* 0x000000010c207547 */ /* 0x000fec000b800000 */
[----:B------:R-:W-:Y:S01]  /*0460*/  UISETP.NE.U32.AND UP2, UPT, UR8, URZ, UPT ;  /* 0x000000ff0800728c */ /* 0x000fe2000bf45070 */
[----:B------:R-:W-:Y:S01]  /*0470*/  FSETP.NEU.AND P0, PT, RZ, UR45, PT ;  /* 0x0000002dff007c0b */ /* 0x000fe2000bf0d000 */
[----:B------:R-:W-:Y:S02]  /*0480*/  USEL UR4, URZ, 0xffffffff, UP1 ;  /* 0xffffffffff047887 */ /* 0x000fe40008800000 */
[----:B------:R-:W-:-:S10]  /*0490*/  UISETP.NE.AND.EX UP2, UPT, UR9, URZ, UPT, UP2 ;  /* 0x000000ff0900728c */ /* 0x000fd4000bf45320 */
[----:B------:R-:W-:Y:S01]  /*04a0*/  VOTEU.ANY UP0, P0 ;  /* 0x0000000000ff7886 */ /* 0x000fe20000000100 */
[----:B------:R-:W-:-:S04]  /*04b0*/  @!UP2 USEL UR4, URZ, 0xffffffff, UP0 ;  /* 0xffffffffff04a887 */ /* 0x000fc80008000000 */
[----:B------:R-:W-:-:S04]  /*04c0*/  ULOP3.LUT UR4, UR4, 0x1, URZ, 0xc0, !UPT ;  /* 0x0000000104047892 */ /* 0x000fc8000f8ec0ff */
[----:B------:R-:W-:-:S11]  /*04d0*/  UISETP.NE.U32.AND UP3, UPT, UR4, 0x1, UPT ;  /* 0x000000010400788c */ /* 0x000fd6000bf65070 */
.L_x_8:
[----:B--2---:R-:W1:Y:S02]  /*04e0*/  SHFL.IDX PT, R2, R28, RZ, 0x1f ;  /* 0x00001fff1c027589 */ /* 0x004e6400000e0000 */
[----:B-1----:R-:W-:-:S13]  /*04f0*/  ISETP.NE.AND P0, PT, R2, RZ, PT ;  /* 0x000000ff0200720c */ /* 0x002fda0003f05270 */
[----:B------:R-:W-:Y:S05]  /*0500*/  @P0 BRA `(.L_x_9) ;  /* 0x0000000400040947 */ /* 0x000fea0003800000 */
[----:B------:R-:W-:Y:S01]  /*0510*/  ELECT P0, URZ, PT ;  /* 0x0000000000ff782f */ /* 0x000fe20003800000 */
[----:B------:R-:W-:-:S12]  /*0520*/  BSSY.RECONVERGENT B0, `(.L_x_9) ;  /* 0x000003f000007945 */ /* 0x000fd80003800200 */
[----:B------:R-:W-:Y:S05]  /*0530*/  @!P0 BRA `(.L_x_10) ;  /* 0x0000000000f48947 */ /* 0x000fea0003800000 */
[----:B------:R-:W1:Y:S01]  /*0540*/  S2UR UR4, SR_CgaCtaId ;  /* 0x00000000000479c3 */ /* 0x000e620000008800 */
[----:B------:R-:W-:Y:S01]  /*0550*/  UMOV UR5, 0x400 ;  /* 0x0000040000057882 */ /* 0x000fe20000000000 */
[----:B------:R-:W-:Y:S01]  /*0560*/  UMOV UR8, 0x1 ;  /* 0x0000000100087882 */ /* 0x000fe20000000000 */
[----:B------:R-:W-:Y:S01]  /*0570*/  UMOV UR6, 0x2 ;  /* 0x0000000200067882 */ /* 0x000fe20000000000 */
[----:B------:R-:W-:-:S04]  /*0580*/  UIADD3 UR8, UPT, UPT, -UR8, 0x100000, URZ ;  /* 0x0010000008087890 */ /* 0x000fc8000fffe1ff */
[----:B------:R-:W-:Y:S02]  /*0590*/  USHF.L.U32 UR9, UR8, 0xb, URZ ;  /* 0x0000000b08097899 */ /* 0x000fe400080006ff */
[----:B------:R-:W-:Y:S02]  /*05a0*/  USHF.L.U32 UR8, UR8, 0x1, URZ ;  /* 0x0000000108087899 */ /* 0x000fe400080006ff */
[----:B------:R-:W-:-:S04]  /*05b0*/  UIADD3 UR6, UPT, UPT, -UR6, 0x100000, URZ ;  /* 0x0010000006067890 */ /* 0x000fc8000fffe1ff */
[----:B------:R-:W-:Y:S02]  /*05c0*/  USHF.L.U32 UR7, UR6, 0xb, URZ ;  /* 0x0000000b06077899 */ /* 0x000fe400080006ff */
[----:B------:R-:W-:Y:S02]  /*05d0*/  USHF.L.U32 UR6, UR6, 0x1, URZ ;  /* 0x0000000106067899 */ /* 0x000fe400080006ff */
[----:B-1----:R-:W-:Y:S01]  /*05e0*/  ULEA UR4, UR4, UR5, 0x18 ;  /* 0x0000000504047291 */ /* 0x002fe2000f8ec0ff */
[----:B------:R-:W1:Y:S11]  /*05f0*/  FENCE.VIEW.ASYNC.S ;  /* 0x00000000000073c6 */ /* 0x000e760000000000 */
[----:B-1----:R1:W2:Y:S01]  /*0600*/  SYNCS.EXCH.64 URZ, [UR4], UR8 ;  /* 0x0000000804ff75b2 */ /* 0x0022a20008000100 */
[----:B------:R1:W4:Y:S01]  /*0610*/  SYNCS.EXCH.64 URZ, [UR4+0xc0], UR6 ;  /* 0x0000c00604ff75b2 */ /* 0x0003220008000100 */
[----:B------:R1:W1:Y:S01]  /*0620*/  SYNCS.EXCH.64 URZ, [UR4+0x8], UR8 ;  /* 0x0000080804ff75b2 */ /* 0x0002620008000100 */
        /* <DEDUP_REMOVED lines=45> */
[----:B--2-4-:R-:W-:Y:S01]  /*0900*/  NOP ;  /* 0x0000000000007918 */ /* 0x014fe20000000000 */
.L_x_10:
[----:B-1----:R-:W-:Y:S05]  /*0910*/  BSYNC.RECONVERGENT B0 ;  /* 0x0000000000007941 */ /* 0x002fea0003800200 */
.L_x_9:
[----:B------:R-:W1:Y:S01]  /*0920*/  SHFL.IDX PT, R2, R28, RZ, 0x1f ;  /* 0x00001fff1c027589 */ /* 0x000e6200000e0000 */
[----:B------:R-:W-:Y:S01]  /*0930*/  NOP ;  /* 0x0000000000007918 */ /* 0x000fe20000000000 */
[----:B-1----:R-:W-:-:S13]  /*0940*/  ISETP.NE.AND P0, PT, R2, 0x1, PT ;  /* 0x000000010200780c */ /* 0x002fda0003f05270 */
[----:B------:R-:W-:Y:S05]  /*0950*/  @P0 BRA `(.L_x_11) ;  /* 0x0000000000480947 */ /* 0x000fea0003800000 */
        /* <DEDUP_REMOVED lines=9> */
[----:B------:R-:W-:Y:S01]  /*09f0*/  USHF.L.U32 UR6, UR6, 0x1, URZ ;  /* 0x0000000106067899 */ /* 0x000fe200080006ff */
[----:B------:R-:W-:Y:S01]  /*0a00*/  ELECT P0, URZ, PT ;  /* 0x0000000000ff782f */ /* 0x000fe20003800000 */
[----:B-1----:R-:W-:Y:S01]  /*0a10*/  ULEA UR4, UR4, UR5, 0x18 ;  /* 0x0000000504047291 */ /* 0x002fe2000f8ec0ff */
[----:B------:R-:W1:Y:S11]  /*0a20*/  FENCE.VIEW.ASYNC.S ;  /* 0x00000000000073c6 */ /* 0x000e760000000000 */
[----:B-1----:R1:W2:Y:S01]  /*0a30*/  SYNCS.EXCH.64 URZ, [UR4+0x180], UR8 ;  /* 0x0001800804ff75b2 */ /* 0x0022a20008000100 */
[----:B------:R1:W4:Y:S01]  /*0a40*/  SYNCS.EXCH.64 URZ, [UR4+0x190], UR6 ;  /* 0x0001900604ff75b2 */ /* 0x0003220008000100 */
[----:B------:R1:W1:Y:S01]  /*0a50*/  SYNCS.EXCH.64 URZ, [UR4+0x188], UR8 ;  /* 0x0001880804ff75b2 */ /* 0x0002620008000100 */
[----:B------:R1:W1:Y:S01]  /*0a60*/  SYNCS.EXCH.64 URZ, [UR4+0x198], UR6 ;  /* 0x0001980604ff75b2 */ /* 0x0002620008000100 */
[----:B------:R-:W-:Y:S01]  /*0a70*/  NOP ;  /* 0x0000000000007918 */ /* 0x000fe20000000000 */
.L_x_11:
[----:B------:R-:W3:Y:S01]  /*0a80*/  SHFL.IDX PT, R2, R28, RZ, 0x1f ;  /* 0x00001fff1c027589 */ /* 0x000ee200000e0000 */
[----:B------:R-:W-:Y:S01]  /*0a90*/  NOP ;  /* 0x0000000000007918 */ /* 0x000fe20000000000 */
[----:B---3--:R-:W-:-:S13]  /*0aa0*/  ISETP.NE.AND P0, PT, R2, 0x3, PT ;  /* 0x000000030200780c */ /* 0x008fda0003f05270 */
[----:B------:R-:W-:Y:S05]  /*0ab0*/  @P0 BRA `(.L_x_12) ;  /* 0x0000000000300947 */ /* 0x000fea0003800000 */
[----:B-1----:R-:W1:Y:S01]  /*0ac0*/  S2UR UR4, SR_CgaCtaId ;  /* 0x00000000000479c3 */ /* 0x002e620000008800 */
[----:B------:R-:W-:Y:S01]  /*0ad0*/  UMOV UR5, 0x400 ;  /* 0x0000040000057882 */ /* 0x000fe20000000000 */
[----:B------:R-:W-:Y:S01]  /*0ae0*/  UMOV UR6, 0x20 ;  /* 0x0000002000067882 */ /* 0x000fe20000000000 */
[----:B------:R-:W-:Y:S01]  /*0af0*/  ELECT P0, URZ, PT ;  /* 0x0000000000ff782f */ /* 0x000fe20003800000 */
[----:B------:R-:W-:-:S04]  /*0b00*/  UIADD3 UR6, UPT, UPT, -UR6, 0x100000, URZ ;  /* 0x0010000006067890 */ /* 0x000fc8000fffe1ff */
[----:B------:R-:W-:Y:S02]  /*0b10*/  USHF.L.U32 UR7, UR6, 0xb, URZ ;  /* 0x0000000b06077899 */ /* 0x000fe400080006ff */
[----:B------:R-:W-:Y:S02]  /*0b20*/  USHF.L.U32 UR6, UR6, 0x1, URZ ;  /* 0x0000000106067899 */ /* 0x000fe400080006ff */
[----:B-1----:R-:W-:Y:S01]  /*0b30*/  ULEA UR4, UR4, UR5, 0x18 ;  /* 0x0000000504047291 */ /* 0x002fe2000f8ec0ff */
[----:B------:R-:W1:Y:S11]  /*0b40*/  FENCE.VIEW.ASYNC.S ;  /* 0x00000000000073c6 */ /* 0x000e760000000000 */
[----:B-1----:R3:W1:Y:S01]  /*0b50*/  SYNCS.EXCH.64 URZ, [UR4+0x1a0], UR6 ;  /* 0x0001a00604ff75b2 */ /* 0x0026620008000100 */
[----:B------:R3:W1:Y:S02]  /*0b60*/  SYNCS.EXCH.64 URZ, [UR4+0x1a8], UR6 ;  /* 0x0001a80604ff75b2 */ /* 0x0006640008000100 */
[----:B---3--:R-:W-:Y:S01]  /*0b70*/  NOP ;  /* 0x0000000000007918 */ /* 0x008fe20000000000 */
.L_x_12:
[----:B------:R-:W3:Y:S01]  /*0b80*/  SHFL.IDX PT, R2, R28, RZ, 0x1f ;  /* 0x00001fff1c027589 */ /* 0x000ee200000e0000 */
[----:B------:R-:W-:Y:S01]  /*0b90*/  NOP ;  /* 0x0000000000007918 */ /* 0x000fe20000000000 */
[----:B---3--:R-:W-:-:S13]  /*0ba0*/  ISETP.NE.AND P0, PT, R2, 0x4, PT ;  /* 0x000000040200780c */ /* 0x008fda0003f05270 */
[----:B------:R-:W-:Y:S05]  /*0bb0*/  @P0 BRA `(.L_x_13) ;  /* 0x00000000004c0947 */ /* 0x000fea0003800000 */
[----:B-1----:R-:W1:Y:S01]  /*0bc0*/  S2UR UR4, SR_CgaCtaId ;  /* 0x00000000000479c3 */ /* 0x002e620000008800 */
[----:B------:R-:W-:Y:S01]  /*0bd0*/  UMOV UR6, 0x1e0 ;  /* 0x000001e000067882 */ /* 0x000fe20000000000 */
[----:B------:R-:W-:Y:S01]  /*0be0*/  UMOV UR5, 0x400 ;  /* 0x0000040000057882 */ /* 0x000fe20000000000 */
[----:B------:R-:W-:Y:S01]  /*0bf0*/  USEL UR6, UR6, 0x1a0, UP3 ;  /* 0x000001a006067887 */ /* 0x000fe20009800000 */
[----:B------:R-:W-:Y:S01]  /*0c00*/  UMOV UR8, 0x1 ;  /* 0x0000000100087882 */ /* 0x000fe20000000000 */
[----:B------:R-:W-:Y:S01]  /*0c10*/  ELECT P0, URZ, PT ;  /* 0x0000000000ff782f */ /* 0x000fe20003800000 */
        /* <DEDUP_REMOVED lines=8> */
[----:B-1----:R3:W1:Y:S01]  /*0ca0*/  SYNCS.EXCH.64 URZ, [UR4+0x1b0], UR8 ;  /* 0x0001b00804ff75b2 */ /* 0x0026620008000100 */
[----:B------:R3:W1:Y:S01]  /*0cb0*/  SYNCS.EXCH.64 URZ, [UR4+0x1c0], UR6 ;  /* 0x0001c00604ff75b2 */ /* 0x0006620008000100 */
[----:B------:R3:W1:Y:S01]  /*0cc0*/  SYNCS.EXCH.64 URZ, [UR4+0x1b8], UR8 ;  /* 0x0001b80804ff75b2 */ /* 0x0006620008000100 */
[----:B------:R3:W1:Y:S02]  /*0cd0*/  SYNCS.EXCH.64 URZ, [UR4+0x1c8], UR6 ;  /* 0x0001c80604ff75b2 */ /* 0x0006640008000100 */
[----:B---3--:R-:W-:Y:S01]  /*0ce0*/  NOP ;  /* 0x0000000000007918 */ /* 0x008fe20000000000 */
.L_x_13:
[----:B------:R-:W3:Y:S01]  /*0cf0*/  SHFL.IDX PT, R2, R28, RZ, 0x1f ;  /* 0x00001fff1c027589 */ /* 0x000ee200000e0000 */
[----:B------:R-:W-:Y:S01]  /*0d00*/  NOP ;  /* 0x0000000000007918 */ /* 0x000fe20000000000 */
[----:B---3--:R-:W-:-:S13]  /*0d10*/  ISETP.NE.AND P0, PT, R2, 0x5, PT ;  /* 0x000000050200780c */ /* 0x008fda0003f05270 */
[----:B------:R-:W-:Y:S05]  /*0d20*/  @P0 BRA `(.L_x_14) ;  /* 0x0000000000580947 */ /* 0x000fea0003800000 */
[----:B-1----:R-:W1:Y:S01]  /*0d30*/  S2UR UR4, SR_CgaCtaId ;  /* 0x00000000000479c3 */ /* 0x002e620000008800 */
        /* <DEDUP_REMOVED lines=12> */
[----:B-1----:R3:W1:Y:S01]  /*0e00*/  SYNCS.EXCH.64 URZ, [UR4+0x1d0], UR8 ;  /* 0x0001d00804ff75b2 */ /* 0x0026620008000100 */
[----:B------:R3:W1:Y:S01]  /*0e10*/  SYNCS.EXCH.64 URZ, [UR4+0x1f0], UR6 ;  /* 0x0001f00604ff75b2 */ /* 0x0006620008000100 */
[----:B------:R3:W1:Y:S01]  /*0e20*/  SYNCS.EXCH.64 URZ, [UR4+0x1d8], UR8 ;  /* 0x0001d80804ff75b2 */ /* 0x0006620008000100 */
[----:B------:R3:W1:Y:S01]  /*0e30*/  SYNCS.EXCH.64 URZ, [UR4+0x1f8], UR6 ;  /* 0x0001f80604ff75b2 */ /* 0x0006620008000100 */
[----:B------:R3:W1:Y:S01]  /*0e40*/  SYNCS.EXCH.64 URZ, [UR4+0x1e0], UR8 ;  /* 0x0001e00804ff75b2 */ /* 0x0006620008000100 */
[----:B------:R3:W1:Y:S01]  /*0e50*/  SYNCS.EXCH.64 URZ, [UR4+0x200], UR6 ;  /* 0x0002000604ff75b2 */ /* 0x0006620008000100 */
[----:B------:R3:W1:Y:S01]  /*0e60*/  SYNCS.EXCH.64 URZ, [UR4+0x1e8], UR8 ;  /* 0x0001e80804ff75b2 */ /* 0x0006620008000100 */
[----:B------:R3:W1:Y:S02]  /*0e70*/  SYNCS.EXCH.64 URZ, [UR4+0x208], UR6 ;  /* 0x0002080604ff75b2 */ /* 0x0006640008000100 */
[----:B---3--:R-:W-:Y:S01]  /*0e80*/  NOP ;  /* 0x0000000000007918 */ /* 0x008fe20000000000 */
.L_x_14:
[----:B------:R-:W3:Y:S01]  /*0e90*/  SHFL.IDX PT, R2, R28, RZ, 0x1f ;  /* 0x00001fff1c027589 */ /* 0x000ee200000e0000 */
[----:B------:R-:W1:Y:S01]  /*0ea0*/  S2UR UR47, SR_CgaCtaId ;  /* 0x00000000002f79c3 */ /* 0x000e620000008800 */
[----:B------:R-:W-:Y:S01]  /*0eb0*/  NOP ;  /* 0x0000000000007918 */ /* 0x000fe20000000000 */
[----:B---3--:R-:W-:-:S13]  /*0ec0*/  ISETP.NE.AND P0, PT, R2, 0x3, PT ;  /* 0x000000030200780c */ /* 0x008fda0003f05270 */
[----:B-1----:R-:W-:Y:S05]  /*0ed0*/  @P0 BRA `(.L_x_15) ;  /* 0x0000000000340947 */ /* 0x002fea0003800000 */
[----:B------:R-:W-:Y:S01]  /*0ee0*/  UMOV UR4, 0x400 ;  /* 0x0000040000047882 */ /* 0x000fe20000000000 */
[----:B------:R-:W-:Y:S01]  /*0ef0*/  UMOV UR6, 0x20 ;  /* 0x0000002000067882 */ /* 0x000fe20000000000 */
[----:B------:R-:W-:Y:S02]  /*0f00*/  ULEA UR4, UR47, UR4, 0x18 ;  /* 0x000000042f047291 */ /* 0x000fe4000f8ec0ff */
[----:B------:R-:W-:-:S04]  /*0f10*/  UIADD3 UR6, UPT, UPT, -UR6, 0x100000, URZ ;  /* 0x0010000006067890 */ /* 0x000fc8000fffe1ff */
[----:B------:R-:W-:Y:S02]  /*0f20*/  USHF.L.U32 UR7, UR6, 0xb, URZ ;  /* 0x0000000b06077899 */ /* 0x000fe400080006ff */
[----:B------:R-:W-:Y:S01]  /*0f30*/  USHF.L.U32 UR6, UR6, 0x1, URZ ;  /* 0x0000000106067899 */ /* 0x000fe200080006ff */
[----:B------:R-:W-:Y:S01]  /*0f40*/  ELECT P0, URZ, PT ;  /* 0x0000000000ff782f */ /* 0x000fe20003800000 */
[----:B------:R-:W1:Y:S10]  /*0f50*/  FENCE.VIEW.ASYNC.S ;  /* 0x00000000000073c6 */ /* 0x000e740000000000 */
[----:B-1----:R1:W3:Y:S01]  /*0f60*/  SYNCS.EXCH.64 URZ, [UR4+0x210], UR6 ;  /* 0x0002100604ff75b2 */ /* 0x0022e20008000100 */
[----:B------:R1:W1:Y:S01]  /*0f70*/  SYNCS.EXCH.64 URZ, [UR4+0x220], UR6 ;  /* 0x0002200604ff75b2 */ /* 0x0002620008000100 */
[----:B------:R1:W1:Y:S01]  /*0f80*/  SYNCS.EXCH.64 URZ, [UR4+0x218], UR6 ;  /* 0x0002180604ff75b2 */ /* 0x0002620008000100 */
[----:B------:R1:W1:Y:S01]  /*0f90*/  SYNCS.EXCH.64 URZ, [UR4+0x228], UR6 ;  /* 0x0002280604ff75b2 */ /* 0x0002620008000100 */
[----:B------:R-:W-:Y:S01]  /*0fa0*/  NOP ;  /* 0x0000000000007918 */ /* 0x000fe20000000000 */
.L_x_15:
[----:B-1----:R-:W1:Y:S01]  /*0fb0*/  LDCU UR4, c[0x0][0x36c] ;  /* 0x00006d80ff0477ac */ /* 0x002e620008000800 */
[----:B------:R-:W-:Y:S01]  /*0fc0*/  ISETP.NE.OR P3, PT, R0, 0x2, !P3 ;  /* 0x000000020000780c */ /* 0x000fe20005f65670 */
[----:B------:R-:W-:Y:S01]  /*0fd0*/  NOP ;  /* 0x0000000000007918 */ /* 0x000fe20000000000 */
[----:B------:R-:W-:Y:S01]  /*0fe0*/  LOP3.LUT R0, R38, 0x1f, RZ, 0xc0, !PT ;  /* 0x0000001f26007812 */ /* 0x000fe200078ec0ff */
[----:B------:R-:W-:Y:S02]  /*0ff0*/  UISETP.NE.AND UP4, UPT, UR18, 0x2, UPT ;  /* 0x000000021200788c */ /* 0x000fe4000bf85270 */
[----:B------:R-:W-:Y:S02]  /*1000*/  UISETP.NE.AND UP5, UPT, UR18, URZ, UPT ;  /* 0x000000ff1200728c */ /* 0x000fe4000bfa5270 */
[----:B-1----:R-:W-:-:S09]  /*1010*/  UISETP.EQ.U32.AND UP6, UPT, UR4, 0x1, UPT ;  /* 0x000000010400788c */ /* 0x002fd2000bfc2070 */
[----:B------:R-:W-:Y:S05]  /*1020*/  BRA.U !UP6, `(.L_x_16) ;  /* 0x000000010e087547 */ /* 0x000fea000b800000 */
[----:B--234-:R-:W-:Y:S01]  /*1030*/  UCGABAR_ARV ;  /* 0x00000000000079c7 */ /* 0x01cfe20008000000 */
[----:B------:R-:W-:Y:S05]  /*1040*/  BRA `(.L_x_17) ;  /* 0x0000000000047947 */ /* 0x000fea0003800000 */
.L_x_16:
[----:B--234-:R-:W-:Y:S01]  /*1050*/  NOP ;  /* 0x0000000000007918 */ /* 0x01cfe20000000000 */
.L_x_17:
[----:B------:R-:W1:Y:S01]  /*1060*/  S2UR UR51, SR_CTAID.X ;  /* 0x00000000003379c3 */ /* 0x000e620000002500 */
[----:B------:R-:W-:-:S05]  /*1070*/  CS2R.32 R32, SR_CgaSize ;  /* 0x0000000000207805 */ /* 0x000fca0000008a00 */
[----:B------:R-:W-:-:S05]  /*1080*/  IMAD R32, R32, -0xa0, RZ ;  /* 0xffffff6020207824 */ /* 0x000fca00078e02ff */
[----:B------:R-:W-:-:S14]  /*1090*/  R2UR UR5, R32 ;  /* 0x00000000200572ca */ /* 0x000fdc00000e0000 */
[----:B------:R-:W2:Y:S01]  /*10a0*/  LDCU UR5, c[0x0][UR5+0x2b0] ;  /* 0x00005600050577ac */ /* 0x000ea20008000800 */
[----:B------:R-:W-:-:S05]  /*10b0*/  CS2R.32 R32, SR_CgaSize ;  /* 0x0000000000207805 */ /* 0x000fca0000008a00 */
[----:B------:R-:W-:-:S05]  /*10c0*/  IMAD R32, R32, -0xa0, RZ ;  /* 0xffffff6020207824 */ /* 0x000fca00078e02ff */
[----:B------:R-:W-:-:S14]  /*10d0*/  R2UR UR4, R32 ;  /* 0x00000000200472ca */ /* 0x000fdc00000e0000 */
[----:B------:R-:W3:Y:S01]  /*10e0*/  LDCU UR4, c[0x0][UR4+0x2b4] ;  /* 0x00005680040477ac */ /* 0x000ee20008000800 */
[----:B------:R-:W4:Y:S01]  /*10f0*/  S2UR UR50, SR_CTAID.Y ;  /* 0x00000000003279c3 */ /* 0x000f220000002600 */
[----:B------:R-:W-:-:S05]  /*1100*/  CS2R.32 R32, SR_CgaSize ;  /* 0x0000000000207805 */ /* 0x000fca0000008a00 */
[----:B------:R-:W-:-:S05]  /*1110*/  IMAD R32, R32, -0xa0, RZ ;  /* 0xffffff6020207824 */ /* 0x000fca00078e02ff */
[----:B------:R-:W-:-:S14]  /*1120*/  R2UR UR7, R32 ;  /* 0x00000000200772ca */ /* 0x000fdc00000e0000 */
[----:B------:R-:W3:Y:S01]  /*1130*/  LDCU UR7, c[0x0][UR7+0x2a0] ;  /* 0x00005400070777ac */ /* 0x000ee20008000800 */
[----:B------:R-:W-:-:S05]  /*1140*/  CS2R.32 R32, SR_CgaSize ;  /* 0x0000000000207805 */ /* 0x000fca0000008a00 */
[----:B------:R-:W-:-:S05]  /*1150*/  IMAD R32, R32, -0xa0, RZ ;  /* 0xffffff6020207824 */ /* 0x000fca00078e02ff */
[----:B------:R-:W-:-:S14]  /*1160*/  R2UR UR8, R32 ;  /* 0x00000000200872ca */ /* 0x000fdc00000e0000 */
[----:B------:R-:W3:Y:S01]  /*1170*/  LDCU UR8, c[0x0][UR8+0x2a4] ;  /* 0x00005480080877ac */ /* 0x000ee20008000800 */
[----:B------:R-:W-:Y:S01]  /*1180*/  USHF.L.U32 UR29, UR47, 0x8, URZ ;  /* 0x000000082f1d7899 */ /* 0x000fe200080006ff */
[----:B------:R-:W3:Y:S01]  /*1190*/  LDCU UR19, c[0x0][0xb24] ;  /* 0x00016480ff1377ac */ /* 0x000ee20008000800 */
[----:B------:R-:W3:Y:S01]  /*11a0*/  LDCU UR41, c[0x0][0xb24] ;  /* 0x00016480ff2977ac */ /* 0x000ee20008000800 */
[----:B-1----:R-:W-:Y:S01]  /*11b0*/  I2FP.F32.U32 R3, UR51 ;  /* 0x0000003300037c45 */ /* 0x002fe20008201000 */
[----:B------:R-:W1:Y:S04]  /*11c0*/  LDCU UR22, c[0x0][0xb30] ;  /* 0x00016600ff1677ac */ /* 0x000e680008000800 */
[----:B--2---:R-:W-:Y:S01]  /*11d0*/  FMUL R3, R3, UR5 ;  /* 0x0000000503037c20 */ /* 0x004fe20008400000 */
[----:B------:R-:W-:Y:S01]  /*11e0*/  ULOP3.LUT UR29, UR29, 0x100, URZ, 0xc0, !UPT ;  /* 0x000001001d1d7892 */ /* 0x000fe2000f8ec0ff */
[----:B----4-:R-:W-:-:S04]  /*11f0*/  I2FP.F32.U32 R2, UR50 ;  /* 0x0000003200027c45 */ /* 0x010fc80008201000 */
[----:B------:R-:W2:Y:S01]  /*1200*/  F2I.U32.TRUNC.NTZ R3, R3 ;  /* 0x0000000300037305 */ /* 0x000ea2000020f000 */
[----:B---3--:R-:W-:-:S07]  /*1210*/  FMUL R2, R2, UR4 ;  /* 0x0000000402027c20 */ /* 0x008fce0008400000 */
[----:B------:R-:W3:Y:S01]  /*1220*/  F2I.U32.TRUNC.NTZ R2, R2 ;  /* 0x0000000200027305 */ /* 0x000ee2000020f000 */
[----:B--2---:R-:W-:Y:S02]  /*1230*/  R2UR UR4, R3 ;  /* 0x00000000030472ca */ /* 0x004fe400000e0000 */
[----:B---3--:R-:W-:Y:S02]  /*1240*/  R2UR UR6, R2 ;  /* 0x00000000020672ca */ /* 0x008fe400000e0000 */
[----:B------:R-:W-:-:S09]  /*1250*/  PRMT R2, RZ, 0x7610, R2 ;  /* 0x00007610ff027816 */ /* 0x000fd20000000002 */
[----:B------:R-:W-:-:S04]  /*1260*/  UIADD3 UR5, UPT, UPT, -UR4, URZ, URZ ;  /* 0x000000ff04057290 */ /* 0x000fc8000fffe1ff */
[----:B------:R-:W-:Y:S02]  /*1270*/  UIMAD UR5, UR7, UR5, UR51 ;  /* 0x00000005070572a4 */ /* 0x000fe4000f8e0233 */
[----:B------:R-:W-:-:S04]  /*1280*/  UIADD3 UR4, UPT, UPT, -UR6, URZ, URZ ;  /* 0x000000ff06047290 */ /* 0x000fc8000fffe1ff */
[----:B------:R-:W-:Y:S01]  /*1290*/  IMAD.U32 R32, RZ, RZ, UR5 ;  /* 0x00000005ff207e24 */ /* 0x000fe2000f8e00ff */
[----:B------:R-:W-:-:S06]  /*12a0*/  UIMAD UR4, UR8, UR4, UR50 ;  /* 0x00000004080472a4 */ /* 0x000fcc000f8e0232 */
[----:B------:R-:W-:Y:S01]  /*12b0*/  IMAD.U32 R31, RZ, RZ, UR4 ;  /* 0x00000004ff1f7e24 */ /* 0x000fe2000f8e00ff */
[----:B-1----:R-:W-:Y:S06]  /*12c0*/  BRA.U UP5, `(.L_x_18) ;  /* 0x00000001052c7547 */ /* 0x002fec000b800000 */
[----:B------:R-:W-:Y:S02]  /*12d0*/  R2UR UR4, R31 ;  /* 0x000000001f0472ca */ /* 0x000fe400000e0000 */
[----:B------:R-:W-:-:S11]  /*12e0*/  R2UR UR6, R32 ;  /* 0x00000000200672ca */ /* 0x000fd600000e0000 */
[----:B------:R-:W-:-:S04]  /*12f0*/  UISETP.NE.AND UP0, UPT, UR4, URZ, UPT ;  /* 0x000000ff0400728c */ /* 0x000fc8000bf05270 */
[----:B------:R-:W-:-:S04]  /*1300*/  UISETP.EQ.OR UP0, UPT, UR6, URZ, !UP0 ;  /* 0x000000ff0600728c */ /* 0x000fc8000c702670 */
[----:B------:R-:W-:Y:S02]  /*1310*/  USEL UR5, URZ, 0x1, !UP0 ;  /* 0x00000001ff057887 */ /* 0x000fe4000c000000 */
[----:B------:R-:W-:-:S04]  /*1320*/  UISETP.NE.AND UP0, UPT, UR4, URZ, UPT ;  /* 0x000000ff0400728c */ /* 0x000fc8000bf05270 */
[----:B------:R-:W-:Y:S02]  /*1330*/  USEL UR4, URZ, 0x2, UP0 ;  /* 0x00000002ff047887 */ /* 0x000fe40008000000 */
[----:B------:R-:W-:-:S04]  /*1340*/  UISETP.NE.AND UP0, UPT, UR6, 0x1, UPT ;  /* 0x000000010600788c */ /* 0x000fc8000bf05270 */
[----:B------:R-:W-:-:S04]  /*1350*/  USEL UR4, UR4, 0x2, UP0 ;  /* 0x0000000204047887 */ /* 0x000fc80008000000 */
[----:B------:R-:W-:-:S06]  /*1360*/  UIADD3 UR4, UPT, UPT, UR5, UR4, URZ ;  /* 0x0000000405047290 */ /* 0x000fcc000fffe0ff */
[----:B------:R-:W-:-:S07]  /*1370*/  IMAD.U32 R2, RZ, RZ, UR4 ;  /* 0x00000004ff027e24 */ /* 0x000fce000f8e00ff */
.L_x_18:
[----:B------:R-:W1:Y:S01]  /*1380*/  S2UR UR36, SR_CTAID.Z ;  /* 0x00000000002479c3 */ /* 0x000e620000002700 */
[----:B------:R-:W-:-:S09]  /*1390*/  UISETP.GE.AND UP0, UPT, UR19, 0x1, UPT ;  /* 0x000000011300788c */ /* 0x000fd2000bf06270 */
[----:B------:R-:W-:Y:S05]  /*13a0*/  BRA.U !UP0, `(.L_x_19) ;  /* 0x0000000108d07547 */ /* 0x000fea000b800000 */
[----:B------:R-:W2:Y:S01]  /*13b0*/  LDCU UR20, c[0x0][0xb0c] ;  /* 0x00016180ff1477ac */ /* 0x000ea20008000800 */
[----:B------:R-:W3:Y:S01]  /*13c0*/  LDCU.128 UR12, c[0x0][0xb10] ;  /* 0x00016200ff0c77ac */ /* 0x000ee20008000c00 */
[----:B------:R-:W4:Y:S01]  /*13d0*/  LDCU UR6, c[0x0][0x370] ;  /* 0x00006e00ff0677ac */ /* 0x000f220008000800 */
[----:B------:R-:W1:Y:S01]  /*13e0*/  LDCU UR7, c[0x0][0x374] ;  /* 0x00006e80ff0777ac */ /* 0x000e620008000800 */
[----:B------:R-:W1:Y:S01]  /*13f0*/  LDCU UR21, c[0x0][0xb20] ;  /* 0x00016400ff1577ac */ /* 0x000e620008000800 */
[----:B--2---:R-:W-:Y:S02]  /*1400*/  UISETP.NE.AND UP0, UPT, UR20, 0x1, UPT ;  /* 0x000000011400788c */ /* 0x004fe4000bf05270 */
[----:B---3--:R-:W-:Y:S01]  /*1410*/  UIMAD.WIDE.U32 UR4, UR51, UR12, URZ ;  /* 0x0000000c330472a5 */ /* 0x008fe2000f8e00ff */
[----:B------:R-:W2:Y:S01]  /*1420*/  LDCU.64 UR8, c[0x0][0xb28] ;  /* 0x00016500ff0877ac */ /* 0x000ea20008000a00 */
[----:B----4-:R-:W-:Y:S02]  /*1430*/  UIMAD.WIDE.U32 UR10, UR6, UR12, URZ ;  /* 0x0000000c060a72a5 */ /* 0x010fe4000f8e00ff */
[----:B------:R-:W-:-:S02]  /*1440*/  USHF.R.U32.HI UR5, URZ, UR13, UR5 ;  /* 0x0000000dff057299 */ /* 0x000fc40008011605 */
[----:B------:R-:W-:Y:S02]  /*1450*/  UISETP.NE.AND UP2, UPT, UR19, 0x1, UPT ;  /* 0x000000011300788c */ /* 0x000fe4000bf45270 */
[----:B------:R-:W-:Y:S01]  /*1460*/  USEL UR5, UR51, UR5, !UP0 ;  /* 0x0000000533057287 */ /* 0x000fe2000c000000 */
[----:B------:R-:W-:Y:S01]  /*1470*/  UMOV UR10, UR11 ;  /* 0x0000000b000a7c82 */ /* 0x000fe20008000000 */
[----:B------:R-:W-:Y:S02]  /*1480*/  UIMAD.WIDE.U32 UR16, UR50, UR15, URZ ;  /* 0x0000000f321072a5 */ /* 0x000fe4000f8e00ff */
[----:B------:R-:W-:Y:S02]  /*1490*/  @UP0 USHF.R.U32.HI UR6, URZ, UR13, UR10 ;  /* 0x0000000dff060299 */ /* 0x000fe4000801160a */
[----:B------:R-:W-:Y:S02]  /*14a0*/  UISETP.NE.AND UP0, UPT, UR14, 0x1, UPT ;  /* 0x000000010e00788c */ /* 0x000fe4000bf05270 */
[----:B-1----:R-:W-:-:S02]  /*14b0*/  UIMAD.WIDE.U32 UR10, UR7, UR15, URZ ;  /* 0x0000000f070a72a5 */ /* 0x002fc4000f8e00ff */
[----:B--2---:R-:W-:Y:S01]  /*14c0*/  UIMAD.WIDE.U32 UR12, UR6, UR8, URZ ;  /* 0x00000008060c72a5 */ /* 0x004fe2000f8e00ff */
[----:B------:R-:W-:Y:S02]  /*14d0*/  UMOV UR4, UR17 ;  /* 0x0000001100047c82 */ /* 0x000fe40008000000 */
[----:B------:R-:W-:Y:S02]  /*14e0*/  USHF.R.U32.HI UR4, URZ, UR21, UR4 ;  /* 0x00000015ff047299 */ /* 0x000fe40008011604 */
[----:B------:R-:W-:Y:S02]  /*14f0*/  UMOV UR10, UR11 ;  /* 0x0000000b000a7c82 */ /* 0x000fe40008000000 */
[----:B------:R-:W-:Y:S01]  /*1500*/  UMOV UR12, UR13 ;  /* 0x0000000d000c7c82 */ /* 0x000fe20008000000 */
[----:B------:R-:W-:Y:S02]  /*1510*/  @UP0 USHF.R.U32.HI UR7, URZ, UR21, UR10 ;  /* 0x00000015ff070299 */ /* 0x000fe4000801160a */
[----:B------:R-:W-:-:S02]  /*1520*/  USEL UR4, UR50, UR4, !UP0 ;  /* 0x0000000432047287 */ /* 0x000fc4000c000000 */
[----:B------:R-:W-:Y:S02]  /*1530*/  UIMAD.WIDE.U32 UR10, UR7, UR8, URZ ;  /* 0x00000008070a72a5 */ /* 0x000fe4000f8e00ff */
[----:B------:R-:W-:Y:S02]  /*1540*/  @UP2 USHF.R.U32.HI UR6, URZ, UR9, UR12 ;  /* 0x00000009ff062299 */ /* 0x000fe4000801160c */
[----:B------:R-:W-:-:S03]  /*1550*/  UIMAD.WIDE.U32 UR12, UR4, UR8, URZ ;  /* 0x00000008040c72a5 */ /* 0x000fc6000f8e00ff */
[----:B------:R-:W-:Y:S02]  /*1560*/  UMOV UR10, UR11 ;  /* 0x0000000b000a7c82 */ /* 0x000fe40008000000 */
[----:B------:R-:W-:Y:S02]  /*1570*/  @UP2 USHF.R.U32.HI UR7, URZ, UR9, UR10 ;  /* 0x00000009ff072299 */ /* 0x000fe4000801160a */
[----:B------:R-:W-:Y:S02]  /*1580*/  UIMAD UR10, UR6, UR19, URZ ;  /* 0x00000013060a72a4 */ /* 0x000fe4000f8e02ff */
[----:B------:R-:W-:-:S04]  /*1590*/  UIMAD UR7, UR7, UR19, URZ ;  /* 0x00000013070772a4 */ /* 0x000fc8000f8e02ff */
[----:B------:R-:W-:-:S03]  /*15a0*/  UISETP.GE.AND UP0, UPT, UR4, UR7, UPT ;  /* 0x000000070400728c */ /* 0x000fc6000bf06270 */
[----:B------:R-:W-:Y:S01]  /*15b0*/  UMOV UR7, UR13 ;  /* 0x0000000d00077c82 */ /* 0x000fe20008000000 */
[----:B------:R-:W-:Y:S02]  /*15c0*/  UISETP.GE.OR UP0, UPT, UR5, UR10, UP0 ;  /* 0x0000000a0500728c */ /* 0x000fe40008706670 */
[----:B------:R-:W-:Y:S02]  /*15d0*/  UIMAD.WIDE.U32 UR10, UR5, UR8, URZ ;  /* 0x00000008050a72a5 */ /* 0x000fe4000f8e00ff */
[----:B------:R-:W-:Y:S02]  /*15e0*/  USHF.R.U32.HI UR7, URZ, UR9, UR7 ;  /* 0x00000009ff077299 */ /* 0x000fe40008011607 */
[----:B------:R-:W-:Y:S02]  /*15f0*/  UIADD3 UR10, UPT, UPT, -UR4, URZ, URZ ;  /* 0x000000ff040a7290 */ /* 0x000fe4000fffe1ff */
[----:B------:R-:W-:Y:S02]  /*1600*/  USEL UR7, UR4, UR7, !UP2 ;  /* 0x0000000704077287 */ /* 0x000fe4000d000000 */
[----:B------:R-:W-:Y:S01]  /*1610*/  UIMAD UR10, UR14, UR10, UR50 ;  /* 0x0000000a0e0a72a4 */ /* 0x000fe2000f8e0232 */
[----:B------:R-:W-:Y:S01]  /*1620*/  @!UP0 UMOV UR8, UR11 ;  /* 0x0000000b00088c82 */ /* 0x000fe20008000000 */
[----:B------:R-:W-:-:S02]  /*1630*/  UIADD3 UR11, UPT, UPT, -UR5, URZ, URZ ;  /* 0x000000ff050b7290 */ /* 0x000fc4000fffe1ff */
[----:B------:R-:W-:Y:S02]  /*1640*/  @!UP0 USHF.R.U32.HI UR8, URZ, UR9, UR8 ;  /* 0x00000009ff088299 */ /* 0x000fe40008011608 */
[----:B------:R-:W-:Y:S02]  /*1650*/  UIADD3 UR9, UPT, UPT, -UR7, URZ, URZ ;  /* 0x000000ff07097290 */ /* 0x000fe4000fffe1ff */
[----:B------:R-:W-:Y:S02]  /*1660*/  @!UP0 USEL UR8, UR5, UR8, !UP2 ;  /* 0x0000000805088287 */ /* 0x000fe4000d000000 */
[----:B------:R-:W-:Y:S02]  /*1670*/  UIMAD UR9, UR19, UR9, UR4 ;  /* 0x00000009130972a4 */ /* 0x000fe4000f8e0204 */
[----:B------:R-:W-:Y:S02]  /*1680*/  @!UP0 UIADD3 UR7, UPT, UPT, UR7, -UR8, URZ ;  /* 0x8000000807078290 */ /* 0x000fe4000fffe0ff */
[----:B------:R-:W-:-:S02]  /*1690*/  @!UP0 UIMAD UR6, UR9, UR6, UR8 ;  /* 0x00000006090682a4 */ /* 0x000fc4000f8e0208 */
[----:B------:R-:W-:Y:S02]  /*16a0*/  @!UP0 UIMAD UR4, UR7, UR19, UR5 ;  /* 0x00000013070482a4 */ /* 0x000fe4000f8e0205 */
[----:B------:R-:W-:Y:S02]  /*16b0*/  UIMAD UR51, UR20, UR11, UR51 ;  /* 0x0000000b143372a4 */ /* 0x000fe4000f8e0233 */
[----:B------:R-:W-:Y:S01]  /*16c0*/  UIMAD UR50, UR4, UR14, UR10 ;  /* 0x0000000e043272a4 */ /* 0x000fe2000f8e020a */
[----:B------:R-:W-:Y:S02]  /*16d0*/  @!UP0 UMOV UR5, UR6 ;  /* 0x0000000600058c82 */ /* 0x000fe40008000000 */
[----:B------:R-:W-:-:S12]  /*16e0*/  UIMAD UR51, UR5, UR20, UR51 ;  /* 0x00000014053372a4 */ /* 0x000fd8000f8e0233 */
.L_x_19:
[----:B------:R-:W-:-:S09]  /*16f0*/  UISETP.NE.AND UP0, UPT, UR22, 0x1, UPT ;  /* 0x000000011600788c */ /* 0x000fd2000bf05270 */
[----:B------:R-:W-:Y:S05]  /*1700*/  BRA.U UP0, `(.L_x_20) ;  /* 0x0000000100407547 */ /* 0x000fea000b800000 */
[----:B------:R-:W2:Y:S01]  /*1710*/  LDCU.128 UR8, c[0x0][0xb10] ;  /* 0x00016200ff0877ac */ /* 0x000ea20008000c00 */
[----:B------:R-:W3:Y:S01]  /*1720*/  LDCU UR12, c[0x0][0xb0c] ;  /* 0x00016180ff0c77ac */ /* 0x000ee20008000800 */
[----:B------:R-:W4:Y:S01]  /*1730*/  LDCU UR13, c[0x0][0xb20] ;  /* 0x00016400ff0d77ac */ /* 0x000f220008000800 */
[----:B--2---:R-:W-:Y:S02]  /*1740*/  UIMAD.WIDE.U32 UR4, UR51, UR8, URZ ;  /* 0x00000008330472a5 */ /* 0x004fe4000f8e00ff */
[----:B------:R-:W-:Y:S02]  /*1750*/  UIMAD.WIDE.U32 UR6, UR50, UR11, URZ ;  /* 0x0000000b320672a5 */ /* 0x000fe4000f8e00ff */
[----:B---3--:R-:W-:Y:S02]  /*1760*/  UISETP.NE.AND UP0, UPT, UR12, 0x1, UPT ;  /* 0x000000010c00788c */ /* 0x008fe4000bf05270 */
[----:B------:R-:W-:-:S03]  /*1770*/  USHF.R.U32.HI UR5, URZ, UR9, UR5 ;  /* 0x00000009ff057299 */ /* 0x000fc60008011605 */
[----:B------:R-:W-:Y:S01]  /*1780*/  UMOV UR4, UR7 ;  /* 0x0000000700047c82 */ /* 0x000fe20008000000 */
[----:B------:R-:W-:Y:S02]  /*1790*/  USEL UR5, UR51, UR5, !UP0 ;  /* 0x0000000533057287 */ /* 0x000fe4000c000000 */
[----:B------:R-:W-:Y:S02]  /*17a0*/  UISETP.NE.AND UP0, UPT, UR10, 0x1, UPT ;  /* 0x000000010a00788c */ /* 0x000fe4000bf05270 */
[----:B----4-:R-:W-:-:S04]  /*17b0*/  USHF.R.U32.HI UR4, URZ, UR13, UR4 ;  /* 0x0000000dff047299 */ /* 0x010fc80008011604 */
[----:B------:R-:W-:-:S04]  /*17c0*/  USEL UR4, UR50, UR4, !UP0 ;  /* 0x0000000432047287 */ /* 0x000fc8000c000000 */
[----:B------:R-:W-:Y:S02]  /*17d0*/  UIADD3 UR6, UPT, UPT, UR5, -UR4, URZ ;  /* 0x8000000405067290 */ /* 0x000fe4000fffe0ff */
[----:B------:R-:W-:Y:S02]  /*17e0*/  UIADD3 UR4, UPT, UPT, -UR5, UR4, URZ ;  /* 0x0000000405047290 */ /* 0x000fe4000fffe1ff */
[----:B------:R-:W-:Y:S02]  /*17f0*/  UIMAD UR50, UR6, UR10, UR50 ;  /* 0x0000000a063272a4 */ /* 0x000fe4000f8e0232 */
[----:B------:R-:W-:-:S12]  /*1800*/  UIMAD UR51, UR4, UR12, UR51 ;  /* 0x0000000c043372a4 */ /* 0x000fd8000f8e0233 */
.L_x_20:
[----:B------:R-:W-:Y:S01]  /*1810*/  UISETP.NE.AND UP0, UPT, UR18, 0x2, UPT ;  /* 0x000000021200788c */ /* 0x000fe2000bf05270 */
[----:B------:R-:W-:Y:S09]  /*1820*/  BRA.U !UP6, `(.L_x_21) ;  /* 0x000000010e0c7547 */ /* 0x000ff2000b800000 */
[----:B------:R-:W-:Y:S01]  /*1830*/  UCGABAR_WAIT ;  /* 0x0000000000007dc7 */ /* 0x000fe20008000000 */
[----:B------:R-:W-:Y:S01]  /*1840*/  CCTL.IVALL ;  /* 0x00000000ff00798f */ /* 0x000fe20002000000 */
[----:B------:R-:W-:Y:S05]  /*1850*/  BRA `(.L_x_22) ;  /* 0x0000000000047947 */ /* 0x000fea0003800000 */
.L_x_21:
[----:B------:R-:W-:Y:S06]  /*1860*/  BAR.SYNC.DEFER_BLOCKING 0x0 ;  /* 0x0000000000007b1d */ /* 0x000fec0000010000 */
.L_x_22:
[----:B------:R-:W-:Y:S05]  /*1870*/  BRA.U UP0, `(.L_x_23) ;  /* 0x0000001d00907547 */ /* 0x000fea000b800000 */
[----:B------:R-:W2:Y:S01]  /*1880*/  LDCU UR6, c[0x0][0x38c] ;  /* 0x00007180ff0677ac */ /* 0x000ea20008000800 */
[----:B------:R-:W-:Y:S01]  /*1890*/  PLOP3.LUT P1, PT, PT, PT, UP3, 0x80, 0x8 ;  /* 0x000000000008781c */ /* 0x000fe20003f2f038 */
[----:B------:R-:W-:Y:S01]  /*18a0*/  IMAD.MOV.U32 R12, RZ, RZ, 0x1 ;  /* 0x00000001ff0c7424 */ /* 0x000fe200078e00ff */
[----:B------:R-:W-:Y:S01]  /*18b0*/  ISETP.EQ.OR P2, PT, R0, RZ, P3 ;  /* 0x000000ff0000720c */ /* 0x000fe20001f42670 */
[----:B------:R-:W-:Y:S01]  /*18c0*/  UMOV UR7, 0x400 ;  /* 0x0000040000077882 */ /* 0x000fe20000000000 */
[----:B------:R-:W-:Y:S01]  /*18d0*/  UISETP.NE.AND UP1, UPT, UR18, URZ, UPT ;  /* 0x000000ff1200728c */ /* 0x000fe2000bf25270 */
[----:B------:R-:W-:Y:S01]  /*18e0*/  PLOP3.LUT P1, PT, P1, PT, PT, 0x8, 0x80 ;  /* 0x000000000080781c */ /* 0x000fe20000f2e170 */
[----:B------:R-:W-:Y:S01]  /*18f0*/  ULEA UR7, UR47, UR7, 0x18 ;  /* 0x000000072f077291 */ /* 0x000fe2000f8ec0ff */
[----:B------:R-:W-:Y:S01]  /*1900*/  CS2R R10, SRZ ;  /* 0x00000000000a7805 */ /* 0x000fe2000001ff00 */
[----:B------:R-:W-:Y:S01]  /*1910*/  USEL UR24, URZ, 0x1, UP4 ;  /* 0x00000001ff187887 */ /* 0x000fe2000a000000 */
[----:B------:R-:W-:Y:S01]  /*1920*/  IMAD.MOV.U32 R9, RZ, RZ, RZ ;  /* 0x000000ffff097224 */ /* 0x000fe200078e00ff */
[----:B------:R-:W-:Y:S01]  /*1930*/  ULEA UR28, UR29, UR7, 0x1 ;  /* 0x000000071d1c7291 */ /* 0x000fe2000f8e08ff */
[----:B------:R-:W-:Y:S01]  /*1940*/  IMAD.MOV.U32 R8, RZ, RZ, 0x1 ;  /* 0x00000001ff087424 */ /* 0x000fe200078e00ff */
[----:B------:R-:W3:Y:S01]  /*1950*/  LDCU UR40, c[0x0][0x370] ;  /* 0x00006e00ff2877ac */ /* 0x000ee20008000800 */
[----:B------:R-:W4:Y:S01]  /*1960*/  LDCU.64 UR26, c[0x0][0x348] ;  /* 0x00006900ff1a77ac */ /* 0x000f220008000a00 */
[----:B--2---:R-:W-:-:S02]  /*1970*/  UIADD3 UR5, UPT, UPT, UR6, 0x3f, URZ ;  /* 0x0000003f06057890 */ /* 0x004fc4000fffe0ff */
[----:B------:R-:W-:Y:S02]  /*1980*/  USHF.R.U32.HI UR45, URZ, 0x6, UR29 ;  /* 0x00000006ff2d7899 */ /* 0x000fe4000801161d */
[----:B------:R-:W-:Y:S02]  /*1990*/  USHF.R.S32.HI UR4, URZ, 0x1f, UR5 ;  /* 0x0000001fff047899 */ /* 0x000fe40008011405 */
[----:B------:R-:W-:Y:S02]  /*19a0*/  UIADD3 UR46, UPT, UPT, UR6, 0x7e, URZ ;  /* 0x0000007e062e7890 */ /* 0x000fe4000fffe0ff */
[----:B------:R-:W-:Y:S02]  /*19b0*/  ULEA.HI UR4, UR4, UR5, URZ, 0x6 ;  /* 0x0000000504047291 */ /* 0x000fe4000f8f30ff */
[----:B------:R-:W-:Y:S02]  /*19c0*/  UIADD3 UR5, UPT, UPT, UR6, -0x1, URZ ;  /* 0xffffffff06057890 */ /* 0x000fe4000fffe0ff */
[----:B------:R-:W-:-:S02]  /*19d0*/  USHF.R.S32.HI UR43, URZ, 0x6, UR4 ;  /* 0x00000006ff2b7899 */ /* 0x000fc40008011404 */
[----:B------:R-:W-:Y:S02]  /*19e0*/  UISETP.GE.U32.AND UP2, UPT, UR5, -0x7f, UPT ;  /* 0xffffff810500788c */ /* 0x000fe4000bf46070 */
[----:B------:R-:W-:Y:S01]  /*19f0*/  UISETP.LT.U32.AND UP0, UPT, UR43, 0x18, UPT ;  /* 0x000000182b00788c */ /* 0x000fe2000bf01070 */
[----:B------:R-:W2:Y:S03]  /*1a00*/  LDCU UR39, c[0x0][0x374] ;  /* 0x00006e80ff2777ac */ /* 0x000ea60008000800 */
[----:B------:R-:W-:Y:S02]  /*1a10*/  USEL UR42, UR43, 0x18, UP0 ;  /* 0x000000182b2a7887 */ /* 0x000fe40008000000 */
[----:B------:R-:W-:Y:S02]  /*1a20*/  USEL UR24, UR24, 0x2, UP1 ;  /* 0x0000000218187887 */ /* 0x000fe40008800000 */
[----:B------:R-:W-:-:S02]  /*1a30*/  UIADD3 UR21, UPT, UPT, UR42, -0x1, URZ ;  /* 0xffffffff2a157890 */ /* 0x000fc4000fffe0ff */
[----:B------:R-:W-:Y:S02]  /*1a40*/  @UP2 UIADD3 UR21, UPT, UPT, UR42, URZ, URZ ;  /* 0x000000ff2a152290 */ /* 0x000fe4000fffe0ff */
[----:B------:R-:W-:Y:S02]  /*1a50*/  UIADD3 UR28, UPT, UPT, UR28, 0x30b00, URZ ;  /* 0x00030b001c1c7890 */ /* 0x000fe4000fffe0ff */
[----:B------:R-:W-:Y:S02]  /*1a60*/  UIADD3 UR44, UPT, UPT, UR43, -UR42, URZ ;  /* 0x8000002a2b2c7290 */ /* 0x000fe4000fffe0ff */
[----:B------:R-:W-:Y:S01]  /*1a70*/  UIADD3 UR21, UPT, UPT, UR21, 0x1, URZ ;  /* 0x0000000115157890 */ /* 0x000fe2000fffe0ff */
[----:B---34-:R-:W-:-:S11]  /*1a80*/  UMOV UR5, URZ ;  /* 0x000000ff00057c82 */ /* 0x018fd60008000000 */
.L_x_43:
[----:B------:R-:W-:-:S09]  /*1a90*/  UISETP.NE.AND UP0, UPT, UR47, URZ, UPT ;  /* 0x000000ff2f00728c */ /* 0x000fd2000bf05270 */
[----:B-1----:R-:W-:Y:S05]  /*1aa0*/  BRA.U UP0, `(.L_x_24) ;  /* 0x0000000100287547 */ /* 0x002fea000b800000 */
[----:B------:R-:W-:Y:S02]  /*1ab0*/  LEA R0, R9, UR7, 0x3 ;  /* 0x0000000709007c11 */ /* 0x000fe4000f8e18ff */
[----:B------:R-:W-:-:S04]  /*1ac0*/  SHF.L.U32 R3, R8, 0x1f, RZ ;  /* 0x0000001f08037819 */ /* 0x000fc800000006ff */
[----:B------:R-:W3:Y:S02]  /*1ad0*/  SYNCS.PHASECHK.TRANS64.TRYWAIT P0, [R0+URZ+0x220], R3 ;  /* 0x00022003000075a7 */ /* 0x000ee400080011ff */
[----:B---3--:R-:W-:Y:S05]  /*1ae0*/  @!P0 BRA `(.L_x_25) ;  /* 0x0000005400688947 */ /* 0x008fea0003800000 */
.L_x_125:
[----:B------:R4:W-:Y:S01]  /*1af0*/  SYNCS.ARRIVE.TRANS64.A1T0 RZ, [R0+URZ+0x210], RZ ;  /* 0x000210ff00ff79a7 */ /* 0x0009e200081000ff */
[----:B------:R-:W-:-:S05]  /*1b00*/  VIADD R9, R9, 0x1 ;  /* 0x0000000109097836 */ /* 0x000fca0000000000 */
[----:B------:R-:W-:-:S04]  /*1b10*/  ISETP.NE.AND P0, PT, R9, 0x2, PT ;  /* 0x000000020900780c */ /* 0x000fc80003f05270 */
[----:B---3--:R-:W-:Y:S02]  /*1b20*/  SEL R3, RZ, 0x1, P0 ;  /* 0x00000001ff037807 */ /* 0x008fe40000000000 */
[----:B------:R-:W-:Y:S02]  /*1b30*/  SEL R9, R9, RZ, P0 ;  /* 0x000000ff09097207 */ /* 0x000fe40000000000 */
[----:B------:R-:W-:-:S07]  /*1b40*/  LOP3.LUT R8, R8, R3, RZ, 0x3c, !PT ;  /* 0x0000000308087212 */ /* 0x000fce00078e3cff */
.L_x_24:
[----:B------:R-:W-:Y:S01]  /*1b50*/  ULEA UR4, UR5, UR7, 0x3 ;  /* 0x0000000705047291 */ /* 0x000fe2000f8e18ff */
[----:B----4-:R-:W-:Y:S01]  /*1b60*/  SHF.L.U32 R0, R12, 0x1f, RZ ;  /* 0x0000001f0c007819 */ /* 0x010fe200000006ff */
[----:B------:R-:W-:Y:S02]  /*1b70*/  UISETP.GE.U32.AND UP0, UPT, UR46, 0x7f, UPT ;  /* 0x0000007f2e00788c */ /* 0x000fe4000bf06070 */
[----:B------:R-:W-:Y:S02]  /*1b80*/  USHF.L.U32 UR35, UR51, 0x6, URZ ;  /* 0x0000000633237899 */ /* 0x000fe400080006ff */
[----:B------:R-:W-:Y:S01]  /*1b90*/  ULEA UR19, UR50, UR45, 0x3 ;  /* 0x0000002d32137291 */ /* 0x000fe2000f8e18ff */
[----:B------:R-:W-:Y:S02]  /*1ba0*/  UMOV UR13, URZ ;  /* 0x000000ff000d7c82 */ /* 0x000fe40008000000 */
[----:B------:R3:W4:Y:S02]  /*1bb0*/  SYNCS.PHASECHK.TRANS64.TRYWAIT P0, [UR4+0xc0], R0 ;  /* 0x0000c000ff0075a7 */ /* 0x0007240008001104 */
[----:B------:R-:W-:Y:S07]  /*1bc0*/  BRA.U !UP0, `(.L_x_26) ;  /* 0x0000000108c07547 */ /* 0x000fee000b800000 */
[----:B------:R-:W-:Y:S01]  /*1bd0*/  UMOV UR6, URZ ;  /* 0x000000ff00067c82 */ /* 0x000fe20008000000 */
[----:B------:R-:W-:-:S05]  /*1be0*/  UMOV UR4, UR5 ;  /* 0x0000000500047c82 */ /* 0x000fca0008000000 */
.L_x_32:
[----:B------:R-:W-:Y:S01]  /*1bf0*/  ULEA UR33, UR4, UR7, 0x3 ;  /* 0x0000000704217291 */ /* 0x000fe2000f8e18ff */
[----:B----4-:R-:W-:Y:S01]  /*1c00*/  @!P3 MOV R2, 0x2400 ;  /* 0x000024000002b802 */ /* 0x010fe20000000f00 */
[----:B-12-4-:R-:W-:Y:S10]  /*1c10*/  @P0 BRA `(.L_x_27) ;  /* 0x00000000000c0947 */ /* 0x016ff40003800000 */
[----:B------:R-:W-:-:S04]  /*1c20*/  SHF.L.U32 R3, R12, 0x1f, RZ ;  /* 0x0000001f0c037819 */ /* 0x000fc800000006ff */
[----:B------:R-:W4:Y:S02]  /*1c30*/  SYNCS.PHASECHK.TRANS64.TRYWAIT P0, [UR33+0xc0], R3 ;  /* 0x0000c003ff0075a7 */ /* 0x000f240008001121 */
[----:B----4-:R-:W-:Y:S05]  /*1c40*/  @!P0 BRA `(.L_x_28) ;  /* 0x0000005400248947 */ /* 0x010fea0003800000 */
.L_x_27:
[----:B------:R4:W-:Y:S01]  /*1c50*/  @!P3 SYNCS.ARRIVE.TRANS64 RZ, [UR33], R2 ;  /* 0x00000002ffffb9a7 */ /* 0x0009e20008000021 */
[----:B------:R-:W-:-:S04]  /*1c60*/  ULOP3.LUT UR5, UR24, 0x2, URZ, 0xfc, !UPT ;  /* 0x0000000218057892 */ /* 0x000fc8000f8efcff */
[----:B------:R-:W-:-:S09]  /*1c70*/  UISETP.NE.AND UP0, UPT, UR5, 0x2, UPT ;  /* 0x000000020500788c */ /* 0x000fd2000bf05270 */
[----:B------:R-:W-:Y:S05]  /*1c80*/  BRA.U UP0, `(.L_x_29) ;  /* 0x0000000100047547 */ /* 0x000fea000b800000 */
[----:B-12---:R-:W-:Y:S05]  /*1c90*/  BPT.TRAP 0x1 ;  /* 0x000000040000795c */ /* 0x006fea0000300000 */
.L_x_29:
[----:B------:R-:W-:Y:S04]  /*1ca0*/  BSSY.RECONVERGENT B0, `(.L_x_30) ;  /* 0x0000003000007945 */ /* 0x000fe80003800200 */
[----:B------:R-:W-:Y:S05]  /*1cb0*/  @P2 BRA `(.L_x_31) ;  /* 0x0000000000042947 */ /* 0x000fea0003800000 */
[----:B-12---:R-:W-:Y:S05]  /*1cc0*/  BPT.TRAP 0x1 ;  /* 0x000000040000795c */ /* 0x006fea0000300000 */
.L_x_31:
[----:B-12---:R-:W-:Y:S05]  /*1cd0*/  BSYNC.RECONVERGENT B0 ;  /* 0x0000000000007941 */ /* 0x006fea0003800200 */
.L_x_30:
[----:B------:R-:W-:Y:S02]  /*1ce0*/  UIADD3 UR5, UPT, UPT, UR4, 0x1, URZ ;  /* 0x0000000104057890 */ /* 0x000fe4000fffe0ff */
[----:B------:R-:W-:Y:S02]  /*1cf0*/  ULEA UR32, UR4, UR7, 0xd ;  /* 0x0000000704207291 */ /* 0x000fe4000f8e68ff */
[----:B------:R-:W-:Y:S02]  /*1d00*/  UISETP.NE.AND UP0, UPT, UR5, 0x18, UPT ;  /* 0x000000180500788c */ /* 0x000fe4000bf05270 */
[----:B------:R-:W-:Y:S02]  /*1d10*/  USHF.L.U32 UR34, UR6, 0x6, URZ ;  /* 0x0000000606227899 */ /* 0x000fe400080006ff */
[----:B------:R-:W-:Y:S02]  /*1d20*/  USEL UR9, URZ, 0x1, UP0 ;  /* 0x00000001ff097887 */ /* 0x000fe40008000000 */
[----:B------:R-:W-:-:S02]  /*1d30*/  USEL UR5, UR5, URZ, UP0 ;  /* 0x000000ff05057287 */ /* 0x000fc40008000000 */
[----:B------:R-:W-:Y:S02]  /*1d40*/  ULEA UR4, UR4, UR29, 0x9 ;  /* 0x0000001d04047291 */ /* 0x000fe4000f8e48ff */
[----:B------:R-:W-:Y:S01]  /*1d50*/  ULEA UR8, UR5, UR7, 0x3 ;  /* 0x0000000705087291 */ /* 0x000fe2000f8e18ff */
[----:B------:R-:W-:Y:S01]  /*1d60*/  LOP3.LUT R12, R12, UR9, RZ, 0x3c, !PT ;  /* 0x000000090c0c7c12 */ /* 0x000fe2000f8e3cff */
[----:B------:R-:W-:Y:S02]  /*1d70*/  UIADD3 UR6, UPT, UPT, UR6, 0x1, URZ ;  /* 0x0000000106067890 */ /* 0x000fe4000fffe0ff */
[----:B------:R-:W-:Y:S01]  /*1d80*/  UIADD3 UR10, UP1, UPT, UR26, 0x80, URZ ;  /* 0x000000801a0a7890 */ /* 0x000fe2000ff3e0ff */
[----:B---3--:R-:W-:Y:S01]  /*1d90*/  SHF.L.U32 R0, R12, 0x1f, RZ ;  /* 0x0000001f0c007819 */ /* 0x008fe200000006ff */
[----:B------:R-:W-:Y:S02]  /*1da0*/  ULEA UR4, UR4, UR7, 0x1 ;  /* 0x0000000704047291 */ /* 0x000fe4000f8e08ff */
[----:B------:R-:W-:Y:S01]  /*1db0*/  UIADD3.X UR11, UPT, UPT, URZ, UR27, URZ, UP1, !UPT ;  /* 0x0000001bff0b7290 */ /* 0x000fe20008ffe4ff */
[----:B------:R1:W2:Y:S01]  /*1dc0*/  SYNCS.PHASECHK.TRANS64.TRYWAIT P0, [UR8+0xc0], R0 ;  /* 0x0000c000ff0075a7 */ /* 0x0002a20008001108 */
[----:B------:R-:W-:-:S02]  /*1dd0*/  UIADD3 UR8, UP0, UPT, UR26, 0x180, URZ ;  /* 0x000001801a087890 */ /* 0x000fc4000ff1e0ff */
[----:B------:R-:W-:Y:S02]  /*1de0*/  UIADD3 UR32, UPT, UPT, UR32, 0xb00, URZ ;  /* 0x00000b0020207890 */ /* 0x000fe4000fffe0ff */
[----:B------:R-:W-:Y:S02]  /*1df0*/  UIADD3.X UR9, UPT, UPT, URZ, UR27, URZ, UP0, !UPT ;  /* 0x0000001bff097290 */ /* 0x000fe400087fe4ff */
[----:B------:R-:W-:Y:S02]  /*1e00*/  UISETP.NE.AND UP0, UPT, UR6, UR21, UPT ;  /* 0x000000150600728c */ /* 0x000fe4000bf05270 */
[----:B------:R-:W-:Y:S01]  /*1e10*/  UIADD3 UR16, UPT, UPT, UR4, 0x30b00, URZ ;  /* 0x00030b0004107890 */ /* 0x000fe2000fffe0ff */
[----:B------:R-:W-:Y:S01]  /*1e20*/  UMOV UR12, 0x0 ;  /* 0x00000000000c7882 */ /* 0x000fe20000000000 */
[----:B------:R-:W-:Y:S01]  /*1e30*/  UMOV UR13, 0x10000000 ;  /* 0x10000000000d7882 */ /* 0x000fe20000000000 */
[----:B------:R-:W-:Y:S01]  /*1e40*/  UMOV UR4, 0x30000 ;  /* 0x0003000000047882 */ /* 0x000fe20000000000 */
[----:B------:R-:W-:Y:S01]  /*1e50*/  UMOV UR20, UR36 ;  /* 0x0000002400147c82 */ /* 0x000fe20008000000 */
[----:B------:R-:W-:Y:S01]  /*1e60*/  UMOV UR17, UR33 ;  /* 0x0000002100117c82 */ /* 0x000fe20008000000 */
[----:B------:R-:W-:Y:S01]  /*1e70*/  UMOV UR18, UR34 ;  /* 0x0000002200127c82 */ /* 0x000fe20008000000 */
[----:B------:R-:W-:Y:S02]  /*1e80*/  UTMALDG.3D [UR32], [UR10], desc[UR12] ;  /* 0x00000c200a0075b4 */ /* 0x000fe40008011000 */
[----:B------:R3:W-:Y:S02]  /*1e90*/  UTMALDG.3D.MULTICAST [UR16], [UR8], UR4, desc[UR12] ;  /* 0x00000c10080073b4 */ /* 0x0007e40008011804 */
[----:B---3--:R-:W-:Y:S01]  /*1ea0*/  UMOV UR13, UR21 ;  /* 0x00000015000d7c82 */ /* 0x008fe20008000000 */
[----:B------:R-:W-:Y:S01]  /*1eb0*/  UMOV UR4, UR5 ;  /* 0x0000000500047c82 */ /* 0x000fe20008000000 */
[----:B------:R-:W-:Y:S05]  /*1ec0*/  BRA.U UP0, `(.L_x_32) ;  /* 0xfffffffd00487547 */ /* 0x000fea000b83ffff */
.L_x_26:
[----:B------:R-:W-:Y:S01]  /*1ed0*/  ULEA UR4, UR5, UR7, 0x3 ;  /* 0x0000000705047291 */ /* 0x000fe2000f8e18ff */
[----:B-1-3--:R-:W-:Y:S01]  /*1ee0*/  SHF.L.U32 R0, R12, 0x1f, RZ ;  /* 0x0000001f0c007819 */ /* 0x00afe200000006ff */
[----:B------:R-:W-:Y:S01]  /*1ef0*/  @!P1 SYNCS.ARRIVE.TRANS64.A1T0 RZ, [UR7+0x1a8], RZ ;  /* 0x0001a8ffffff99a7 */ /* 0x000fe20008100007 */
[----:B------:R-:W-:-:S06]  /*1f00*/  UISETP.GT.AND UP0, UPT, UR43, UR42, UPT ;  /* 0x0000002a2b00728c */ /* 0x000fcc000bf04270 */
[----:B--2-4-:R1:W2:Y:S03]  /*1f10*/  SYNCS.PHASECHK.TRANS64.TRYWAIT P0, [UR4+0xc0], R0 ;  /* 0x0000c000ff0075a7 */ /* 0x0142a60008001104 */
[----:B------:R-:W-:Y:S05]  /*1f20*/  BRA.U !UP0, `(.L_x_33) ;  /* 0x0000000108bc7547 */ /* 0x000fea000b800000 */
[----:B------:R-:W-:Y:S01]  /*1f30*/  UIADD3 UR25, UPT, UPT, UR44, UR13, URZ ;  /* 0x0000000d2c197290 */ /* 0x000fe2000fffe0ff */
[----:B------:R-:W-:-:S11]  /*1f40*/  UMOV UR4, UR5 ;  /* 0x0000000500047c82 */ /* 0x000fd60008000000 */
.L_x_39:
[----:B------:R-:W-:Y:S01]  /*1f50*/  ULEA UR9, UR4, UR7, 0x3 ;  /* 0x0000000704097291 */ /* 0x000fe2000f8e18ff */
[----:B--2---:R-:W-:Y:S01]  /*1f60*/  @!P3 MOV R2, 0x2400 ;  /* 0x000024000002b802 */ /* 0x004fe20000000f00 */
[----:B--2-4-:R-:W-:Y:S10]  /*1f70*/  @P0 BRA `(.L_x_34) ;  /* 0x00000000000c0947 */ /* 0x014ff40003800000 */
[----:B------:R-:W-:-:S04]  /*1f80*/  SHF.L.U32 R3, R12, 0x1f, RZ ;  /* 0x0000001f0c037819 */ /* 0x000fc800000006ff */
[----:B------:R-:W2:Y:S02]  /*1f90*/  SYNCS.PHASECHK.TRANS64.TRYWAIT P0, [UR9+0xc0], R3 ;  /* 0x0000c003ff0075a7 */ /* 0x000ea40008001109 */
[----:B--2---:R-:W-:Y:S05]  /*1fa0*/  @!P0 BRA `(.L_x_35) ;  /* 0x0000005000648947 */ /* 0x004fea0003800000 */
.L_x_34:
[----:B------:R2:W-:Y:S01]  /*1fb0*/  @!P3 SYNCS.ARRIVE.TRANS64 RZ, [UR9], R2 ;  /* 0x00000002ffffb9a7 */ /* 0x0005e20008000009 */
[----:B------:R-:W-:-:S04]  /*1fc0*/  ULOP3.LUT UR5, UR24, 0x2, URZ, 0xfc, !UPT ;  /* 0x0000000218057892 */ /* 0x000fc8000f8efcff */
[----:B------:R-:W-:-:S09]  /*1fd0*/  UISETP.NE.AND UP0, UPT, UR5, 0x2, UPT ;  /* 0x000000020500788c */ /* 0x000fd2000bf05270 */
[----:B------:R-:W-:Y:S05]  /*1fe0*/  BRA.U UP0, `(.L_x_36) ;  /* 0x0000000100047547 */ /* 0x000fea000b800000 */
[----:B------:R-:W-:Y:S05]  /*1ff0*/  BPT.TRAP 0x1 ;  /* 0x000000040000795c */ /* 0x000fea0000300000 */
.L_x_36:
[----:B------:R-:W-:Y:S04]  /*2000*/  BSSY.RECONVERGENT B0, `(.L_x_37) ;  /* 0x0000003000007945 */ /* 0x000fe80003800200 */
[----:B------:R-:W-:Y:S05]  /*2010*/  @P2 BRA `(.L_x_38) ;  /* 0x0000000000042947 */ /* 0x000fea0003800000 */
[----:B------:R-:W-:Y:S05]  /*2020*/  BPT.TRAP 0x1 ;  /* 0x000000040000795c */ /* 0x000fea0000300000 */
.L_x_38:
[----:B------:R-:W-:Y:S05]  /*2030*/  BSYNC.RECONVERGENT B0 ;  /* 0x0000000000007941 */ /* 0x000fea0003800200 */
.L_x_37:
[----:B------:R-:W-:Y:S02]  /*2040*/  UIADD3 UR5, UPT, UPT, UR4, 0x1, URZ ;  /* 0x0000000104057890 */ /* 0x000fe4000fffe0ff */
[----:B------:R-:W-:Y:S02]  /*2050*/  UIADD3 UR14, UP1, UPT, UR26, 0x80, URZ ;  /* 0x000000801a0e7890 */ /* 0x000fe4000ff3e0ff */
[----:B------:R-:W-:Y:S02]  /*2060*/  UISETP.NE.AND UP0, UPT, UR5, 0x18, UPT ;  /* 0x000000180500788c */ /* 0x000fe4000bf05270 */
[----:B------:R-:W-:Y:S02]  /*2070*/  USHF.L.U32 UR10, UR13, 0x6, URZ ;  /* 0x000000060d0a7899 */ /* 0x000fe400080006ff */
[----:B------:R-:W-:Y:S02]  /*2080*/  USEL UR8, URZ, 0x1, UP0 ;  /* 0x00000001ff087887 */ /* 0x000fe40008000000 */
[----:B------:R-:W-:-:S02]  /*2090*/  USEL UR5, UR5, URZ, UP0 ;  /* 0x000000ff05057287 */ /* 0x000fc40008000000 */
[----:B------:R-:W-:Y:S02]  /*20a0*/  UIADD3 UR22, UP0, UPT, UR26, 0x180, URZ ;  /* 0x000001801a167890 */ /* 0x000fe4000ff1e0ff */
[----:B------:R-:W-:Y:S01]  /*20b0*/  LOP3.LUT R12, R12, UR8, RZ, 0x3c, !PT ;  /* 0x000000080c0c7c12 */ /* 0x000fe2000f8e3cff */
[----:B------:R-:W-:Y:S02]  /*20c0*/  ULEA UR8, UR4, UR7, 0xd ;  /* 0x0000000704087291 */ /* 0x000fe4000f8e68ff */
[----:B------:R-:W-:Y:S01]  /*20d0*/  ULEA UR6, UR5, UR7, 0x3 ;  /* 0x0000000705067291 */ /* 0x000fe2000f8e18ff */
[----:B-1----:R-:W-:Y:S01]  /*20e0*/  SHF.L.U32 R0, R12, 0x1f, RZ ;  /* 0x0000001f0c007819 */ /* 0x002fe200000006ff */
[----:B------:R-:W-:Y:S02]  /*20f0*/  UIADD3 UR8, UPT, UPT, UR8, 0xb00, URZ ;  /* 0x00000b0008087890 */ /* 0x000fe4000fffe0ff */
[----:B------:R-:W-:Y:S02]  /*2100*/  UIADD3.X UR15, UPT, UPT, URZ, UR27, URZ, UP1, !UPT ;  /* 0x0000001bff0f7290 */ /* 0x000fe40008ffe4ff */
[----:B------:R-:W-:-:S02]  /*2110*/  ULEA UR16, UR4, UR28, 0xa ;  /* 0x0000001c04107291 */ /* 0x000fc4000f8e50ff */
[----:B------:R-:W-:Y:S01]  /*2120*/  UIADD3.X UR23, UPT, UPT, URZ, UR27, URZ, UP0, !UPT ;  /* 0x0000001bff177290 */ /* 0x000fe200087fe4ff */
[----:B------:R3:W4:Y:S01]  /*2130*/  SYNCS.PHASECHK.TRANS64.TRYWAIT P0, [UR6+0xc0], R0 ;  /* 0x0000c000ff0075a7 */ /* 0x0007220008001106 */
[----:B------:R-:W-:Y:S01]  /*2140*/  UMOV UR30, 0x0 ;  /* 0x00000000001e7882 */ /* 0x000fe20000000000 */
[----:B------:R-:W-:Y:S01]  /*2150*/  UMOV UR31, 0x10000000 ;  /* 0x10000000001f7882 */ /* 0x000fe20000000000 */
[----:B------:R-:W-:Y:S01]  /*2160*/  UMOV UR11, UR35 ;  /* 0x00000023000b7c82 */ /* 0x000fe20008000000 */
[----:B------:R-:W-:Y:S01]  /*2170*/  UMOV UR12, UR36 ;  /* 0x00000024000c7c82 */ /* 0x000fe20008000000 */
[----:B------:R-:W-:Y:S01]  /*2180*/  UMOV UR6, 0x30000 ;  /* 0x0003000000067882 */ /* 0x000fe20000000000 */
[----:B------:R-:W-:Y:S01]  /*2190*/  UMOV UR20, UR36 ;  /* 0x0000002400147c82 */ /* 0x000fe20008000000 */
[----:B------:R-:W-:Y:S01]  /*21a0*/  UMOV UR17, UR9 ;  /* 0x0000000900117c82 */ /* 0x000fe20008000000 */
[----:B------:R-:W-:Y:S01]  /*21b0*/  UMOV UR18, UR10 ;  /* 0x0000000a00127c82 */ /* 0x000fe20008000000 */
[----:B------:R3:W-:Y:S01]  /*21c0*/  UTMALDG.3D [UR8], [UR14], desc[UR30] ;  /* 0x00001e080e0075b4 */ /* 0x0007e20008011000 */
[----:B------:R-:W-:Y:S01]  /*21d0*/  UIADD3 UR13, UPT, UPT, UR13, 0x1, URZ ;  /* 0x000000010d0d7890 */ /* 0x000fe2000fffe0ff */
[----:B------:R-:W-:-:S03]  /*21e0*/  UMOV UR4, UR5 ;  /* 0x0000000500047c82 */ /* 0x000fc60008000000 */
[----:B------:R-:W-:Y:S01]  /*21f0*/  UISETP.NE.AND UP0, UPT, UR13, UR25, UPT ;  /* 0x000000190d00728c */ /* 0x000fe2000bf05270 */
[----:B------:R3:W-:Y:S08]  /*2200*/  UTMALDG.3D.MULTICAST [UR16], [UR22], UR6, desc[UR30] ;  /* 0x00001e10160073b4 */ /* 0x0007f00008011806 */
[----:B---3--:R-:W-:Y:S05]  /*2210*/  BRA.U UP0, `(.L_x_39) ;  /* 0xfffffffd004c7547 */ /* 0x008fea000b83ffff */
.L_x_33:
[C---:B------:R-:W-:Y:S01]  /*2220*/  LEA R3, R11.reuse, UR7, 0x3 ;  /* 0x000000070b037c11 */ /* 0x040fe2000f8e18ff */
[----:B------:R-:W-:Y:S01]  /*2230*/  NOP ;  /* 0x0000000000007918 */ /* 0x000fe20000000000 */
[----:B-1----:R-:W-:Y:S02]  /*2240*/  SHF.L.U32 R0, R10, 0x1f, RZ ;  /* 0x0000001f0a007819 */ /* 0x002fe400000006ff */
[----:B------:R-:W-:Y:S02]  /*2250*/  LEA R5, R11, UR7, 0x4 ;  /* 0x000000070b057c11 */ /* 0x000fe4000f8e20ff */
[----:B--2-4-:R-:W1:Y:S02]  /*2260*/  SYNCS.PHASECHK.TRANS64.TRYWAIT P0, [R3+URZ+0x1b0], R0 ;  /* 0x0001b000030075a7 */ /* 0x014e6400080011ff */
[----:B-1----:R-:W-:Y:S05]  /*2270*/  @!P0 BRA `(.L_x_40) ;  /* 0x0000004c00c88947 */ /* 0x002fea0003800000 */
.L_x_128:
[----:B------:R-:W2:Y:S01]  /*2280*/  LDS.128 R4, [R5+0x240] ;  /* 0x0002400005047984 */ /* 0x000ea20000000c00 */
[----:B------:R-:W-:Y:S01]  /*2290*/  UISETP.GE.AND UP0, UPT, UR41, 0x1, UPT ;  /* 0x000000012900788c */ /* 0x000fe2000bf06270 */
[----:B------:R-:W-:Y:S01]  /*22a0*/  @!PT LDS RZ, [RZ] ;  /* 0x00000000fffff984 */ /* 0x000fe20000000800 */
[----:B------:R-:W-:Y:S01]  /*22b0*/  @!PT LDS RZ, [RZ] ;  /* 0x00000000fffff984 */ /* 0x000fe20000000800 */
[----:B------:R-:W-:Y:S01]  /*22c0*/  @!PT LDS RZ, [RZ] ;  /* 0x00000000fffff984 */ /* 0x000fe20000000800 */
[----:B------:R-:W-:Y:S01]  /*22d0*/  @!PT LDS RZ, [RZ] ;  /* 0x00000000fffff984 */ /* 0x000fe20000000800 */
[----:B------:R3:W-:Y:S06]  /*22e0*/  MEMBAR.ALL.CTA ;  /* 0x0000000000007992 */ /* 0x0007ec0000008000 */
[----:B---3--:R-:W3:Y:S01]  /*22f0*/  FENCE.VIEW.ASYNC.S ;  /* 0x00000000000073c6 */ /* 0x008ee20000000000 */
[----:B--2---:R-:W-:-:S13]  /*2300*/  LOP3.LUT P0, RZ, R6, 0x1, RZ, 0xc0, !PT ;  /* 0x0000000106ff7812 */ /* 0x004fda000780c0ff */
[----:B---3--:R-:W-:Y:S01]  /*2310*/  VOTEU.ANY UP1, P0 ;  /* 0x0000000000ff7886 */ /* 0x008fe20000020100 */
[----:B------:R-:W-:-:S13]  /*2320*/  PLOP3.LUT P0, PT, PT, PT, UP1, 0x80, 0x8 ;  /* 0x000000000008781c */ /* 0x000fda0003f0f018 */
[----:B-1----:R-:W-:Y:S02]  /*2330*/  @P0 LOP3.LUT R0, R5, 0xffff, RZ, 0xc0, !PT ;  /* 0x0000ffff05000812 */ /* 0x002fe400078ec0ff */
[----:B------:R-:W-:Y:S02]  /*2340*/  @P0 MOV R2, R4 ;  /* 0x0000000400020202 */ /* 0x000fe40000000f00 */
[----:B------:R-:W-:Y:S01]  /*2350*/  @P0 R2UR UR6, R0 ;  /* 0x00000000000602ca */ /* 0x000fe200000e0000 */
[----:B------:R-:W-:Y:S01]  /*2360*/  VIADD R0, R3, 0x1c0 ;  /* 0x000001c003007836 */ /* 0x000fe20000000000 */
[----:B------:R-:W-:Y:S02]  /*2370*/  @P0 SHF.R.U32.HI R4, RZ, 0x10, R5 ;  /* 0x00000010ff040819 */ /* 0x000fe40000011605 */
[----:B------:R-:W-:Y:S02]  /*2380*/  @P0 R2UR UR8, R2 ;  /* 0x00000000020802ca */ /* 0x000fe400000e0000 */
[----:B------:R-:W-:-:S02]  /*2390*/  PRMT R0, RZ, 0x654, R0 ;  /* 0x00000654ff007816 */ /* 0x000fc40000000000 */
[----:B------:R-:W-:Y:S02]  /*23a0*/  @P0 R2UR UR4, R4 ;  /* 0x00000000040402ca */ /* 0x000fe400000e0000 */
[----:B------:R1:W-:Y:S03]  /*23b0*/  SYNCS.ARRIVE.TRANS64.RED.A1T0 RZ, [R0+URZ], RZ ;  /* 0x000000ff00ff79a7 */ /* 0x0003e600081004ff */
[----:B------:R-:W-:-:S04]  /*23c0*/  @UP1 UMOV UR37, UR6 ;  /* 0x0000000600251c82 */ /* 0x000fc80008000000 */
[----:B------:R-:W-:-:S04]  /*23d0*/  @UP1 UMOV UR38, UR8 ;  /* 0x0000000800261c82 */ /* 0x000fc80008000000 */
[----:B------:R-:W-:Y:S01]  /*23e0*/  @UP1 UMOV UR36, UR4 ;  /* 0x0000000400241c82 */ /* 0x000fe20008000000 */
[----:B------:R-:W-:Y:S05]  /*23f0*/  BRA.U !UP0, `(.L_x_41) ;  /* 0x0000000108d47547 */ /* 0x000fea000b800000 */
[----:B------:R-:W2:Y:S01]  /*2400*/  LDCU.128 UR12, c[0x0][0xb10] ;  /* 0x00016200ff0c77ac */ /* 0x000ea20008000c00 */
[----:B------:R-:W3:Y:S01]  /*2410*/  LDCU UR25, c[0x0][0xb20] ;  /* 0x00016400ff1977ac */ /* 0x000ee20008000800 */
[----:B------:R-:W4:Y:S01]  /*2420*/  LDCU UR20, c[0x0][0xb0c] ;  /* 0x00016180ff1477ac */ /* 0x000f220008000800 */
[----:B------:R-:W1:Y:S01]  /*2430*/  LDCU.64 UR10, c[0x0][0xb28] ;  /* 0x00016500ff0a77ac */ /* 0x000e620008000a00 */
[----:B------:R-:W-:Y:S02]  /*2440*/  UISETP.NE.AND UP3, UPT, UR41, 0x1, UPT ;  /* 0x000000012900788c */ /* 0x000fe4000bf65270 */
[----:B--2---:R-:W-:Y:S02]  /*2450*/  UIMAD.WIDE.U32 UR16, UR39, UR15, URZ ;  /* 0x0000000f271072a5 */ /* 0x004fe4000f8e00ff */
[----:B------:R-:W-:Y:S02]  /*2460*/  UIMAD.WIDE.U32 UR8, UR40, UR12, URZ ;  /* 0x0000000c280872a5 */ /* 0x000fe4000f8e00ff */
[----:B------:R-:W-:-:S02]  /*2470*/  UISETP.NE.AND UP0, UPT, UR14, 0x1, UPT ;  /* 0x000000010e00788c */ /* 0x000fc4000bf05270 */
[----:B------:R-:W-:Y:S01]  /*2480*/  UIMAD.WIDE.U32 UR22, UR37, UR15, URZ ;  /* 0x0000000f251672a5 */ /* 0x000fe2000f8e00ff */
[----:B------:R-:W-:Y:S02]  /*2490*/  UMOV UR16, UR17 ;  /* 0x0000001100107c82 */ /* 0x000fe40008000000 */
[----:B------:R-:W-:Y:S01]  /*24a0*/  UMOV UR8, UR9 ;  /* 0x0000000900087c82 */ /* 0x000fe20008000000 */
[----:B---3--:R-:W-:Y:S02]  /*24b0*/  USHF.R.U32.HI UR16, URZ, UR25, UR16 ;  /* 0x00000019ff107299 */ /* 0x008fe40008011610 */
[----:B----4-:R-:W-:Y:S02]  /*24c0*/  UISETP.NE.AND UP2, UPT, UR20, 0x1, UPT ;  /* 0x000000011400788c */ /* 0x010fe4000bf45270 */
[----:B------:R-:W-:Y:S02]  /*24d0*/  USHF.R.U32.HI UR8, URZ, UR13, UR8 ;  /* 0x0000000dff087299 */ /* 0x000fe40008011608 */
[----:B------:R-:W-:-:S02]  /*24e0*/  USEL UR6, UR39, UR16, !UP0 ;  /* 0x0000001027067287 */ /* 0x000fc4000c000000 */
[----:B------:R-:W-:Y:S02]  /*24f0*/  USEL UR8, UR40, UR8, !UP2 ;  /* 0x0000000828087287 */ /* 0x000fe4000d000000 */
[----:B-1----:R-:W-:Y:S01]  /*2500*/  UIMAD.WIDE.U32 UR16, UR6, UR10, URZ ;  /* 0x0000000a061072a5 */ /* 0x002fe2000f8e00ff */
[----:B------:R-:W-:Y:S01]  /*2510*/  UMOV UR4, UR23 ;  /* 0x0000001700047c82 */ /* 0x000fe20008000000 */
[----:B------:R-:W-:Y:S02]  /*2520*/  UIMAD.WIDE.U32 UR18, UR38, UR12, URZ ;  /* 0x0000000c261272a5 */ /* 0x000fe4000f8e00ff */
[----:B------:R-:W-:-:S03]  /*2530*/  UIMAD.WIDE.U32 UR22, UR8, UR10, URZ ;  /* 0x0000000a081672a5 */ /* 0x000fc6000f8e00ff */
[----:B------:R-:W-:Y:S01]  /*2540*/  UMOV UR16, UR17 ;  /* 0x0000001100107c82 */ /* 0x000fe20008000000 */
[----:B------:R-:W-:Y:S02]  /*2550*/  USHF.R.U32.HI UR4, URZ, UR25, UR4 ;  /* 0x00000019ff047299 */ /* 0x000fe40008011604 */
[----:B------:R-:W-:Y:S01]  /*2560*/  @UP3 USHF.R.U32.HI UR6, URZ, UR11, UR16 ;  /* 0x0000000bff063299 */ /* 0x000fe20008011610 */
[----:B------:R-:W-:Y:S01]  /*2570*/  UMOV UR18, UR19 ;  /* 0x0000001300127c82 */ /* 0x000fe20008000000 */
[----:B------:R-:W-:Y:S01]  /*2580*/  UMOV UR22, UR23 ;  /* 0x0000001700167c82 */ /* 0x000fe20008000000 */
[----:B------:R-:W-:Y:S02]  /*2590*/  USHF.R.U32.HI UR13, URZ, UR13, UR18 ;  /* 0x0000000dff0d7299 */ /* 0x000fe40008011612 */
[----:B------:R-:W-:Y:S02]  /*25a0*/  USEL UR4, UR37, UR4, !UP0 ;  /* 0x0000000425047287 */ /* 0x000fe4000c000000 */
[----:B------:R-:W-:-:S02]  /*25b0*/  @UP3 USHF.R.U32.HI UR8, URZ, UR11, UR22 ;  /* 0x0000000bff083299 */ /* 0x000fc40008011616 */
[----:B------:R-:W-:Y:S02]  /*25c0*/  UIMAD UR9, UR41, UR6, URZ ;  /* 0x00000006290972a4 */ /* 0x000fe4000f8e02ff */
[----:B------:R-:W-:Y:S02]  /*25d0*/  USEL UR6, UR38, UR13, !UP2 ;  /* 0x0000000d26067287 */ /* 0x000fe4000d000000 */
[----:B------:R-:W-:Y:S02]  /*25e0*/  UIMAD UR12, UR41, UR8, URZ ;  /* 0x00000008290c72a4 */ /* 0x000fe4000f8e02ff */
[----:B------:R-:W-:Y:S02]  /*25f0*/  UISETP.GE.AND UP0, UPT, UR4, UR9, UPT ;  /* 0x000000090400728c */ /* 0x000fe4000bf06270 */
[----:B------:R-:W-:Y:S02]  /*2600*/  UIMAD.WIDE.U32 UR16, UR4, UR10, URZ ;  /* 0x0000000a041072a5 */ /* 0x000fe4000f8e00ff */
[----:B------:R-:W-:-:S02]  /*2610*/  UISETP.GE.OR UP0, UPT, UR6, UR12, UP0 ;  /* 0x0000000c0600728c */ /* 0x000fc40008706670 */
[----:B------:R-:W-:Y:S02]  /*2620*/  UIMAD.WIDE.U32 UR12, UR6, UR10, URZ ;  /* 0x0000000a060c72a5 */ /* 0x000fe4000f8e00ff */
[----:B------:R-:W-:Y:S01]  /*2630*/  UIADD3 UR15, UPT, UPT, -UR4, URZ, URZ ;  /* 0x000000ff040f7290 */ /* 0x000fe2000fffe1ff */
[----:B------:R-:W-:Y:S01]  /*2640*/  UMOV UR10, UR17 ;  /* 0x00000011000a7c82 */ /* 0x000fe20008000000 */
[----:B------:R-:W-:Y:S02]  /*2650*/  UIADD3 UR12, UPT, UPT, -UR6, URZ, URZ ;  /* 0x000000ff060c7290 */ /* 0x000fe4000fffe1ff */
[----:B------:R-:W-:-:S03]  /*2660*/  USHF.R.U32.HI UR10, URZ, UR11, UR10 ;  /* 0x0000000bff0a7299 */ /* 0x000fc6000801160a */
[----:B------:R-:W-:Y:S01]  /*2670*/  @!UP0 UMOV UR9, UR13 ;  /* 0x0000000d00098c82 */ /* 0x000fe20008000000 */
[----:B------:R-:W-:Y:S02]  /*2680*/  UIMAD UR15, UR14, UR15, UR37 ;  /* 0x0000000f0e0f72a4 */ /* 0x000fe4000f8e0225 */
[----:B------:R-:W-:Y:S02]  /*2690*/  USEL UR10, UR4, UR10, !UP3 ;  /* 0x0000000a040a7287 */ /* 0x000fe4000d800000 */
[----:B------:R-:W-:Y:S02]  /*26a0*/  @!UP0 USHF.R.U32.HI UR9, URZ, UR11, UR9 ;  /* 0x0000000bff098299 */ /* 0x000fe40008011609 */
[----:B------:R-:W-:Y:S02]  /*26b0*/  UIADD3 UR11, UPT, UPT, -UR10, URZ, URZ ;  /* 0x000000ff0a0b7290 */ /* 0x000fe4000fffe1ff */
[----:B------:R-:W-:Y:S02]  /*26c0*/  @!UP0 USEL UR9, UR6, UR9, !UP3 ;  /* 0x0000000906098287 */ /* 0x000fe4000d800000 */
[----:B------:R-:W-:-:S02]  /*26d0*/  UIMAD UR11, UR41, UR11, UR4 ;  /* 0x0000000b290b72a4 */ /* 0x000fc4000f8e0204 */
[----:B------:R-:W-:Y:S02]  /*26e0*/  @!UP0 UIADD3 UR10, UPT, UPT, UR10, -UR9, URZ ;  /* 0x800000090a0a8290 */ /* 0x000fe4000fffe0ff */
[----:B------:R-:W-:Y:S02]  /*26f0*/  @!UP0 UIMAD UR9, UR11, UR8, UR9 ;  /* 0x000000080b0982a4 */ /* 0x000fe4000f8e0209 */
[----:B------:R-:W-:Y:S02]  /*2700*/  @!UP0 UIMAD UR4, UR41, UR10, UR6 ;  /* 0x0000000a290482a4 */ /* 0x000fe4000f8e0206 */
[----:B------:R-:W-:Y:S02]  /*2710*/  UIMAD UR8, UR20, UR12, UR38 ;  /* 0x0000000c140872a4 */ /* 0x000fe4000f8e0226 */
[----:B------:R-:W-:Y:S01]  /*2720*/  UIMAD UR37, UR4, UR14, UR15 ;  /* 0x0000000e042572a4 */ /* 0x000fe2000f8e020f */
[----:B------:R-:W-:Y:S02]  /*2730*/  @!UP0 UMOV UR6, UR9 ;  /* 0x0000000900068c82 */ /* 0x000fe40008000000 */
[----:B------:R-:W-:-:S12]  /*2740*/  UIMAD UR38, UR6, UR20, UR8 ;  /* 0x00000014062672a4 */ /* 0x000fd8000f8e0208 */
.L_x_41:
[----:B------:R-:W2:Y:S02]  /*2750*/  LDCU UR4, c[0x0][0xb30] ;  /* 0x00016600ff0477ac */ /* 0x000ea40008000800 */
[----:B--2---:R-:W-:-:S09]  /*2760*/  UISETP.NE.AND UP0, UPT, UR4, 0x1, UPT ;  /* 0x000000010400788c */ /* 0x004fd2000bf05270 */
[----:B------:R-:W-:Y:S05]  /*2770*/  BRA.U UP0, `(.L_x_42) ;  /* 0x0000000100447547 */ /* 0x000fea000b800000 */
[----:B------:R-:W2:Y:S01]  /*2780*/  LDCU.128 UR12, c[0x0][0xb10] ;  /* 0x00016200ff0c77ac */ /* 0x000ea20008000c00 */
[----:B------:R-:W3:Y:S01]  /*2790*/  LDCU UR16, c[0x0][0xb0c] ;  /* 0x00016180ff1077ac */ /* 0x000ee20008000800 */
[----:B------:R-:W4:Y:S01]  /*27a0*/  LDCU UR17, c[0x0][0xb20] ;  /* 0x00016400ff1177ac */ /* 0x000f220008000800 */
[----:B--2---:R-:W-:Y:S02]  /*27b0*/  UIMAD.WIDE.U32 UR10, UR38, UR12, URZ ;  /* 0x0000000c260a72a5 */ /* 0x004fe4000f8e00ff */
[----:B------:R-:W-:Y:S02]  /*27c0*/  UIMAD.WIDE.U32 UR8, UR37, UR15, URZ ;  /* 0x0000000f250872a5 */ /* 0x000fe4000f8e00ff */
[----:B---3--:R-:W-:Y:S02]  /*27d0*/  UISETP.NE.AND UP2, UPT, UR16, 0x1, UPT ;  /* 0x000000011000788c */ /* 0x008fe4000bf45270 */
[----:B------:R-:W-:Y:S01]  /*27e0*/  UISETP.NE.AND UP0, UPT, UR14, 0x1, UPT ;  /* 0x000000010e00788c */ /* 0x000fe2000bf05270 */
[----:B------:R-:W-:-:S02]  /*27f0*/  UMOV UR6, UR11 ;  /* 0x0000000b00067c82 */ /* 0x000fc40008000000 */
[----:B------:R-:W-:Y:S01]  /*2800*/  UMOV UR4, UR9 ;  /* 0x0000000900047c82 */ /* 0x000fe20008000000 */
[----:B------:R-:W-:Y:S02]  /*2810*/  USHF.R.U32.HI UR6, URZ, UR13, UR6 ;  /* 0x0000000dff067299 */ /* 0x000fe40008011606 */
[----:B----4-:R-:W-:Y:S02]  /*2820*/  USHF.R.U32.HI UR4, URZ, UR17, UR4 ;  /* 0x00000011ff047299 */ /* 0x010fe40008011604 */
[----:B------:R-:W-:Y:S02]  /*2830*/  USEL UR6, UR38, UR6, !UP2 ;  /* 0x0000000626067287 */ /* 0x000fe4000d000000 */
[----:B------:R-:W-:-:S04]  /*2840*/  USEL UR4, UR37, UR4, !UP0 ;  /* 0x0000000425047287 */ /* 0x000fc8000c000000 */
[----:B------:R-:W-:Y:S02]  /*2850*/  UIADD3 UR8, UPT, UPT, UR6, -UR4, URZ ;  /* 0x8000000406087290 */ /* 0x000fe4000fffe0ff */
[----:B------:R-:W-:Y:S02]  /*2860*/  UIADD3 UR4, UPT, UPT, -UR6, UR4, URZ ;  /* 0x0000000406047290 */ /* 0x000fe4000fffe1ff */
[----:B------:R-:W-:Y:S02]  /*2870*/  UIMAD UR37, UR8, UR14, UR37 ;  /* 0x0000000e082572a4 */ /* 0x000fe4000f8e0225 */
[----:B------:R-:W-:-:S12]  /*2880*/  UIMAD UR38, UR4, UR16, UR38 ;  /* 0x00000010042672a4 */ /* 0x000fd8000f8e0226 */
.L_x_42:
[----:B------:R-:W-:Y:S01]  /*2890*/  VIADD R11, R11, 0x1 ;  /* 0x000000010b0b7836 */ /* 0x000fe20000000000 */
[----:B------:R-:W-:Y:S02]  /*28a0*/  R2UR UR6, R32 ;  /* 0x00000000200672ca */ /* 0x000fe400000e0000 */
[----:B------:R-:W-:Y:S02]  /*28b0*/  R2UR UR4, R31 ;  /* 0x000000001f0472ca */ /* 0x000fe400000e0000 */
[C---:B------:R-:W-:Y:S02]  /*28c0*/  ISETP.NE.AND P0, PT, R11.reuse, 0x2, PT ;  /* 0x000000020b00780c */ /* 0x040fe40003f05270 */
[----:B------:R-:W-:Y:S02]  /*28d0*/  PLOP3.LUT P1, PT, PT, PT, PT, 0x80, 0x8 ;  /* 0x000000000008781c */ /* 0x000fe40003f2f070 */
[----:B------:R-:W-:Y:S02]  /*28e0*/  SEL R3, RZ, 0x1, P0 ;  /* 0x00000001ff037807 */ /* 0x000fe40000000000 */
[----:B------:R-:W-:-:S02]  /*28f0*/  SEL R11, R11, RZ, P0 ;  /* 0x000000ff0b0b7207 */ /* 0x000fc40000000000 */
[----:B------:R-:W-:Y:S01]  /*2900*/  LOP3.LUT R10, R10, R3, RZ, 0x3c, !PT ;  /* 0x000000030a0a7212 */ /* 0x000fe200078e3cff */
[----:B------:R-:W-:Y:S02]  /*2910*/  UIADD3 UR51, UPT, UPT, UR38, UR6, URZ ;  /* 0x0000000626337290 */ /* 0x000fe4000fffe0ff */
[----:B------:R-:W-:Y:S01]  /*2920*/  UIADD3 UR50, UPT, UPT, UR37, UR4, URZ ;  /* 0x0000000425327290 */ /* 0x000fe2000fffe0ff */
[----:B------:R-:W-:Y:S11]  /*2930*/  BRA.U UP1, `(.L_x_43) ;  /* 0xfffffff101547547 */ /* 0x000ff6000b83ffff */
[----:B------:R-:W-:Y:S01]  /*2940*/  UIADD3 UR7, UPT, UPT, UR7, 0xc0, URZ ;  /* 0x000000c007077890 */ /* 0x000fe2000fffe0ff */
[----:B------:R-:W-:-:S03]  /*2950*/  SHF.L.U32 R3, R12, 0x1f, RZ ;  /* 0x0000001f0c037819 */ /* 0x000fc600000006ff */
[----:B------:R-:W-:-:S09]  /*2960*/  ULEA UR4, UR5, UR7, 0x3 ;  /* 0x0000000705047291 */ /* 0x000fd2000f8e18ff */
[----:B------:R-:W2:Y:S02]  /*2970*/  SYNCS.PHASECHK.TRANS64.TRYWAIT P0, [UR4], R3 ;  /* 0x00000003ff0075a7 */ /* 0x000ea40008001104 */
[----:B--2---:R-:W-:Y:S05]  /*2980*/  @!P0 BRA `(.L_x_44) ;  /* 0x0000004800188947 */ /* 0x004fea0003800000 */
.L_x_130:
[----:B------:R-:W-:-:S04]  /*2990*/  UIADD3 UR4, UPT, UPT, UR5, 0x1, URZ ;  /* 0x0000000105047890 */ /* 0x000fc8000fffe0ff */
[----:B------:R-:W-:-:S04]  /*29a0*/  UISETP.NE.AND UP0, UPT, UR4, 0x18, UPT ;  /* 0x000000180400788c */ /* 0x000fc8000bf05270 */
[----:B------:R-:W-:Y:S02]  /*29b0*/  USEL UR6, URZ, 0x1, UP0 ;  /* 0x00000001ff067887 */ /* 0x000fe40008000000 */
[----:B------:R-:W-:-:S04]  /*29c0*/  USEL UR4, UR4, URZ, UP0 ;  /* 0x000000ff04047287 */ /* 0x000fc80008000000 */
[----:B------:R-:W-:Y:S01]  /*29d0*/  ULEA UR5, UR4, UR7, 0x3 ;  /* 0x0000000704057291 */ /* 0x000fe2000f8e18ff */
[----:B------:R-:W-:-:S04]  /*29e0*/  LOP3.LUT R2, R12, UR6, RZ, 0x3c, !PT ;  /* 0x000000060c027c12 */ /* 0x000fc8000f8e3cff */
[----:B-1----:R-:W-:-:S04]  /*29f0*/  SHF.L.U32 R3, R2, 0x1f, RZ ;  /* 0x0000001f02037819 */ /* 0x002fc800000006ff */
[----:B------:R-:W1:Y:S02]  /*2a00*/  SYNCS.PHASECHK.TRANS64.TRYWAIT P0, [UR5], R3 ;  /* 0x00000003ff0075a7 */ /* 0x000e640008001105 */
[----:B-1----:R-:W-:Y:S05]  /*2a10*/  @!P0 BRA `(.L_x_45) ;  /* 0x00000048000c8947 */ /* 0x002fea0003800000 */
.L_x_132:
        /* <DEDUP_REMOVED lines=9> */
.L_x_134:
        /* <DEDUP_REMOVED lines=9> */
.L_x_136:
        /* <DEDUP_REMOVED lines=9> */
.L_x_138:
        /* <DEDUP_REMOVED lines=9> */
.L_x_140:
        /* <DEDUP_REMOVED lines=9> */
.L_x_142:
        /* <DEDUP_REMOVED lines=9> */
.L_x_144:
        /* <DEDUP_REMOVED lines=9> */
.L_x_146:
        /* <DEDUP_REMOVED lines=9> */
.L_x_148:
        /* <DEDUP_REMOVED lines=9> */
.L_x_150:
        /* <DEDUP_REMOVED lines=9> */
.L_x_152:
        /* <DEDUP_REMOVED lines=9> */
.L_x_154:
        /* <DEDUP_REMOVED lines=9> */
.L_x_156:
        /* <DEDUP_REMOVED lines=9> */
.L_x_158:
        /* <DEDUP_REMOVED lines=9> */
.L_x_160:
        /* <DEDUP_REMOVED lines=9> */
.L_x_162:
        /* <DEDUP_REMOVED lines=9> */
.L_x_164:
        /* <DEDUP_REMOVED lines=9> */
.L_x_166:
        /* <DEDUP_REMOVED lines=9> */
.L_x_168:
        /* <DEDUP_REMOVED lines=9> */
.L_x_170:
        /* <DEDUP_REMOVED lines=9> */
.L_x_172:
        /* <DEDUP_REMOVED lines=9> */
.L_x_174:
[----:B------:R-:W-:-:S04]  /*35f0*/  UIADD3 UR4, UPT, UPT, UR4, 0x1, URZ ;  /* 0x0000000104047890 */ /* 0x000fc8000fffe0ff */
[----:B------:R-:W-:-:S04]  /*3600*/  UISETP.NE.AND UP0, UPT, UR4, 0x18, UPT ;  /* 0x000000180400788c */ /* 0x000fc8000bf05270 */
[----:B------:R-:W-:Y:S02]  /*3610*/  USEL UR5, URZ, 0x1, UP0 ;  /* 0x00000001ff057887 */ /* 0x000fe40008000000 */
[----:B------:R-:W-:-:S04]  /*3620*/  USEL UR4, UR4, URZ, UP0 ;  /* 0x000000ff04047287 */ /* 0x000fc80008000000 */
[----:B------:R-:W-:Y:S01]  /*3630*/  ULEA UR4, UR4, UR7, 0x3 ;  /* 0x0000000704047291 */ /* 0x000fe2000f8e18ff */
[----:B-1----:R-:W-:-:S04]  /*3640*/  LOP3.LUT R3, R2, UR5, RZ, 0x3c, !PT ;  /* 0x0000000502037c12 */ /* 0x002fc8000f8e3cff */
[----:B------:R-:W-:Y:S01]  /*3650*/  SHF.L.U32 R3, R3, 0x1f, RZ ;  /* 0x0000001f03037819 */ /* 0x000fe200000006ff */
[----:B------:R-:W-:-:S07]  /*3660*/  IMAD.U32 R0, RZ, RZ, UR4 ;  /* 0x00000004ff007e24 */ /* 0x000fce000f8e00ff */
.L_x_67:
[----:B-1----:R1:W2:Y:S02]  /*3670*/  SYNCS.PHASECHK.TRANS64.TRYWAIT P0, [R0+URZ], R3 ;  /* 0x00000003000075a7 */ /* 0x0022a400080011ff */
[----:B--2---:R-:W-:Y:S05]  /*3680*/  @!P0 NANOSLEEP.SYNCS 0x989680 ;  /* 0x009896800000895d */ /* 0x004fea0003900000 */
[----:B------:R-:W2:Y:S02]  /*3690*/  @!P0 SYNCS.PHASECHK.TRANS64 P0, [R0+URZ], R3 ;  /* 0x00000003000085a7 */ /* 0x000ea400080010ff */
[----:B--2---:R-:W-:Y:S05]  /*36a0*/  @P0 EXIT ;  /* 0x000000000000094d */ /* 0x004fea0003800000 */
[----:B------:R-:W-:Y:S05]  /*36b0*/  BRA `(.L_x_67) ;  /* 0xfffffffc00ec7947 */ /* 0x000fea000383ffff */
.L_x_23:
[----:B------:R-:W-:-:S04]  /*36c0*/  UISETP.NE.AND UP0, UPT, UR47, URZ, UPT ;  /* 0x000000ff2f00728c */ /* 0x000fc8000bf05270 */
[----:B------:R-:W-:-:S09]  /*36d0*/  UISETP.NE.OR UP0, UPT, UR18, 0x1, UP0 ;  /* 0x000000011200788c */ /* 0x000fd20008705670 */
[----:B------:R-:W-:Y:S05]  /*36e0*/  BRA.U UP0, `(.L_x_68) ;  /* 0x0000000500487547 */ /* 0x000fea000b800000 */
[----:B------:R-:W-:Y:S01]  /*36f0*/  ISETP.GE.U32.AND P2, PT, R0, 0x2, PT ;  /* 0x000000020000780c */ /* 0x000fe20003f46070 */
[----:B------:R-:W-:Y:S01]  /*3700*/  IMAD.MOV.U32 R12, RZ, RZ, 0x1 ;  /* 0x00000001ff0c7424 */ /* 0x000fe200078e00ff */
[----:B------:R-:W-:Y:S02]  /*3710*/  CS2R R10, SRZ ;  /* 0x00000000000a7805 */ /* 0x000fe4000001ff00 */
[----:B------:R-:W-:Y:S01]  /*3720*/  CS2R R8, SRZ ;  /* 0x0000000000087805 */ /* 0x000fe2000001ff00 */
[----:B------:R-:W-:Y:S01]  /*3730*/  UMOV UR4, 0x400 ;  /* 0x0000040000047882 */ /* 0x000fe20000000000 */
[----:B------:R-:W-:Y:S01]  /*3740*/  UMOV UR5, URZ ;  /* 0x000000ff00057c82 */ /* 0x000fe20008000000 */
[----:B------:R-:W-:-:S12]  /*3750*/  ULEA UR6, UR47, UR4, 0x18 ;  /* 0x000000042f067291 */ /* 0x000fd8000f8ec0ff */
.L_x_72:
[----:B------:R-:W-:Y:S02]  /*3760*/  LEA R2, R8, UR6, 0x3 ;  /* 0x0000000608027c11 */ /* 0x000fe4000f8e18ff */
[----:B------:R-:W-:-:S03]  /*3770*/  SHF.L.U32 R5, R9, 0x1f, RZ ;  /* 0x0000001f09057819 */ /* 0x000fc600000006ff */
[----:B------:R-:W-:Y:S01]  /*3780*/  VIADD R4, R2, 0x220 ;  /* 0x0000022002047836 */ /* 0x000fe20000000000 */
[----:B------:R-:W2:Y:S02]  /*3790*/  SYNCS.PHASECHK.TRANS64.TRYWAIT P0, [R2+URZ+0x210], R5 ;  /* 0x00021005020075a7 */ /* 0x000ea400080011ff */
[----:B--2---:R-:W-:Y:S05]  /*37a0*/  @!P0 BRA `(.L_x_69) ;  /* 0x0000004000b88947 */ /* 0x004fea0003800000 */
.L_x_175:
[----:B------:R-:W-:Y:S01]  /*37b0*/  ULEA UR4, UR5, UR6, 0x3 ;  /* 0x0000000605047291 */ /* 0x000fe2000f8e18ff */
[----:B------:R-:W-:Y:S02]  /*37c0*/  PRMT R4, RZ, 0x654, R4 ;  /* 0x00000654ff047816 */ /* 0x000fe40000000004 */
[----:B--2---:R-:W-:Y:S01]  /*37d0*/  SHF.L.U32 R5, R12, 0x1f, RZ ;  /* 0x0000001f0c057819 */ /* 0x004fe200000006ff */
[----:B------:R-:W-:Y:S01]  /*37e0*/  UIADD3 UR7, UPT, UPT, UR4, 0x1b0, URZ ;  /* 0x000001b004077890 */ /* 0x000fe2000fffe0ff */
[----:B------:R2:W-:Y:S05]  /*37f0*/  SYNCS.ARRIVE.TRANS64.RED.A1T0 RZ, [R4+URZ], RZ ;  /* 0x000000ff04ff79a7 */ /* 0x0005ea00081004ff */
[----:B------:R-:W-:Y:S01]  /*3800*/  IMAD.U32 R7, RZ, RZ, UR7 ;  /* 0x00000007ff077e24 */ /* 0x000fe2000f8e00ff */
[----:B------:R-:W3:Y:S04]  /*3810*/  SYNCS.PHASECHK.TRANS64.TRYWAIT P0, [UR4+0x1c0], R5 ;  /* 0x0001c005ff0075a7 */ /* 0x000ee80008001104 */
[----:B------:R-:W-:Y:S01]  /*3820*/  PRMT R6, R0, 0x654, R7 ;  /* 0x0000065400067816 */ /* 0x000fe20000000007 */
[----:B--2---:R-:W-:Y:S01]  /*3830*/  @!P2 IMAD.MOV.U32 R4, RZ, RZ, 0x10 ;  /* 0x00000010ff04a424 */ /* 0x004fe200078e00ff */
[----:B---3--:R-:W-:Y:S06]  /*3840*/  @!P0 BRA `(.L_x_70) ;  /* 0x0000004000a48947 */ /* 0x008fec0003800000 */
.L_x_177:
[----:B------:R-:W-:Y:S01]  /*3850*/  ULEA UR8, UR5, UR6, 0x4 ;  /* 0x0000000605087291 */ /* 0x000fe2000f8e20ff */
[----:B------:R-:W-:Y:S01]  /*3860*/  SEL R3, R6, R3, !P2 ;  /* 0x0000000306037207 */ /* 0x000fe20005000000 */
[----:B------:R-:W-:Y:S01]  /*3870*/  UIADD3 UR9, UPT, UPT, UR4, 0x1b0, URZ ;  /* 0x000001b004097890 */ /* 0x000fe2000fffe0ff */
[----:B--2---:R-:W-:Y:S01]  /*3880*/  LEA R2, R11, UR6, 0x3 ;  /* 0x000000060b027c11 */ /* 0x004fe2000f8e18ff */
[----:B------:R-:W-:Y:S01]  /*3890*/  UIADD3 UR8, UPT, UPT, UR8, 0x240, URZ ;  /* 0x0000024008087890 */ /* 0x000fe2000fffe0ff */
[----:B------:R-:W-:Y:S01]  /*38a0*/  SHF.L.U32 R5, R10, 0x1f, RZ ;  /* 0x0000001f0a057819 */ /* 0x000fe200000006ff */
[----:B------:R2:W-:Y:S01]  /*38b0*/  @!P2 SYNCS.ARRIVE.TRANS64.RED RZ, [R3+URZ], R4 ;  /* 0x0000000403ffa9a7 */ /* 0x0005e200080004ff */
[----:B------:R-:W-:Y:S01]  /*38c0*/  UIADD3 UR4, UPT, UPT, UR5, 0x1, URZ ;  /* 0x0000000105047890 */ /* 0x000fe2000fffe0ff */
[----:B------:R-:W-:-:S03]  /*38d0*/  VIADD R8, R8, 0x1 ;  /* 0x0000000108087836 */ /* 0x000fc60000000000 */
[----:B------:R-:W-:Y:S02]  /*38e0*/  UISETP.NE.AND UP0, UPT, UR4, 0x2, UPT ;  /* 0x000000020400788c */ /* 0x000fe4000bf05270 */
[----:B------:R-:W-:Y:S06]  /*38f0*/  UGETNEXTWORKID.BROADCAST [UR8], [UR9] ;  /* 0x00000000080073ca */ /* 0x000fec0008000100 */
[----:B------:R-:W-:Y:S01]  /*3900*/  USEL UR7, URZ, 0x1, UP0 ;  /* 0x00000001ff077887 */ /* 0x000fe20008000000 */
[----:B------:R-:W-:Y:S01]  /*3910*/  ISETP.NE.AND P0, PT, R8, 0x2, PT ;  /* 0x000000020800780c */ /* 0x000fe20003f05270 */
[----:B------:R-:W-:Y:S01]  /*3920*/  USEL UR5, UR4, URZ, UP0 ;  /* 0x000000ff04057287 */ /* 0x000fe20008000000 */
[----:B------:R-:W3:Y:S03]  /*3930*/  SYNCS.PHASECHK.TRANS64.TRYWAIT P1, [R2+URZ+0x1b0], R5 ;  /* 0x0001b005020075a7 */ /* 0x000ee600080211ff */
[----:B------:R-:W-:Y:S01]  /*3940*/  LOP3.LUT R12, R12, UR7, RZ, 0x3c, !PT ;  /* 0x000000070c0c7c12 */ /* 0x000fe2000f8e3cff */
[----:B--23--:R-:W-:Y:S07]  /*3950*/  @!P1 BRA `(.L_x_71) ;  /* 0x0000004000789947 */ /* 0x00cfee0003800000 */
.L_x_178:
[C---:B------:R-:W-:Y:S01]  /*3960*/  LEA R4, R11.reuse, UR6, 0x4 ;  /* 0x000000060b047c11 */ /* 0x040fe2000f8e20ff */
[----:B--2---:R-:W-:Y:S01]  /*3970*/  VIADD R2, R2, 0x1c0 ;  /* 0x000001c002027836 */ /* 0x004fe20000000000 */
[----:B------:R-:W-:Y:S01]  /*3980*/  SEL R8, R8, RZ, P0 ;  /* 0x000000ff08087207 */ /* 0x000fe20000000000 */
[----:B------:R-:W-:-:S03]  /*3990*/  VIADD R11, R11, 0x1 ;  /* 0x000000010b0b7836 */ /* 0x000fc60000000000 */
[----:B------:R-:W2:Y:S01]  /*39a0*/  LDS.128 R4, [R4+0x240] ;  /* 0x0002400004047984 */ /* 0x000ea20000000c00 */
[----:B------:R-:W-:Y:S02]  /*39b0*/  PRMT R2, RZ, 0x654, R2 ;  /* 0x00000654ff027816 */ /* 0x000fe40000000002 */
[C---:B------:R-:W-:Y:S01]  /*39c0*/  ISETP.NE.AND P1, PT, R11.reuse, 0x2, PT ;  /* 0x000000020b00780c */ /* 0x040fe20003f25270 */
[----:B------:R-:W-:Y:S01]  /*39d0*/  @!PT LDS RZ, [RZ] ;  /* 0x00000000fffff984 */ /* 0x000fe20000000800 */
[----:B------:R-:W-:Y:S01]  /*39e0*/  @!PT LDS RZ, [RZ] ;  /* 0x00000000fffff984 */ /* 0x000fe20000000800 */
[----:B------:R-:W-:Y:S01]  /*39f0*/  @!PT LDS RZ, [RZ] ;  /* 0x00000000fffff984 */ /* 0x000fe20000000800 */
[----:B------:R-:W-:Y:S01]  /*3a00*/  @!PT LDS RZ, [RZ] ;  /* 0x00000000fffff984 */ /* 0x000fe20000000800 */
[----:B------:R3:W-:Y:S06]  /*3a10*/  MEMBAR.ALL.CTA ;  /* 0x0000000000007992 */ /* 0x0007ec0000008000 */
[----:B---3--:R-:W3:Y:S01]  /*3a20*/  FENCE.VIEW.ASYNC.S ;  /* 0x00000000000073c6 */ /* 0x008ee20000000000 */
[----:B------:R-:W-:Y:S01]  /*3a30*/  SEL R11, R11, RZ, P1 ;  /* 0x000000ff0b0b7207 */ /* 0x000fe20000800000 */
[----:B---3--:R3:W-:Y:S01]  /*3a40*/  SYNCS.ARRIVE.TRANS64.RED.A1T0 RZ, [R2+URZ], RZ ;  /* 0x000000ff02ff79a7 */ /* 0x0087e200081004ff */
[----:B--2---:R-:W-:-:S02]  /*3a50*/  LOP3.LUT P3, RZ, R6, 0x1, RZ, 0xc0, !PT ;  /* 0x0000000106ff7812 */ /* 0x004fc4000786c0ff */
[----:B------:R-:W-:-:S04]  /*3a60*/  SEL R5, RZ, 0x1, P1 ;  /* 0x00000001ff057807 */ /* 0x000fc80000800000 */
[----:B------:R-:W-:Y:S02]  /*3a70*/  LOP3.LUT R10, R10, R5, RZ, 0x3c, !PT ;  /* 0x000000050a0a7212 */ /* 0x000fe400078e3cff */
[----:B---3--:R-:W-:-:S04]  /*3a80*/  SEL R2, RZ, 0x1, P0 ;  /* 0x00000001ff027807 */ /* 0x008fc80000000000 */
[----:B------:R-:W-:Y:S01]  /*3a90*/  LOP3.LUT R9, R9, R2, RZ, 0x3c, !PT ;  /* 0x0000000209097212 */ /* 0x000fe200078e3cff */
[----:B------:R-:W-:Y:S06]  /*3aa0*/  @P3 BRA `(.L_x_72) ;  /* 0xfffffffc002c3947 */ /* 0x000fec000383ffff */
[----:B------:R-:W-:Y:S01]  /*3ab0*/  ULEA UR4, UR5, UR6, 0x3 ;  /* 0x0000000605047291 */ /* 0x000fe2000f8e18ff */
[----:B------:R-:W-:-:S08]  /*3ac0*/  SHF.L.U32 R3, R12, 0x1f, RZ ;  /* 0x0000001f0c037819 */ /* 0x000fd000000006ff */
[----:B------:R-:W2:Y:S02]  /*3ad0*/  SYNCS.PHASECHK.TRANS64 P0, [UR4+0x1c0], R3 ;  /* 0x0001c003ff0075a7 */ /* 0x000ea40008001004 */
[----:B--2---:R-:W-:Y:S05]  /*3ae0*/  @P0 BRA `(.L_x_73) ;  /* 0x0000000000080947 */ /* 0x004fea0003800000 */
[----:B------:R-:W2:Y:S02]  /*3af0*/  SYNCS.PHASECHK.TRANS64.TRYWAIT P0, [UR4+0x1c0], R3 ;  /* 0x0001c003ff0075a7 */ /* 0x000ea40008001104 */
[----:B--2---:R-:W-:Y:S05]  /*3b00*/  @!P0 BRA `(.L_x_74) ;  /* 0x0000004000208947 */ /* 0x004fea0003800000 */
.L_x_73:
[----:B------:R-:W-:-:S04]  /*3b10*/  UIADD3 UR7, UPT, UPT, UR5, 0x1, URZ ;  /* 0x0000000105077890 */ /* 0x000fc8000fffe0ff */
[----:B------:R-:W-:-:S04]  /*3b20*/  UISETP.NE.AND UP0, UPT, UR7, 0x2, UPT ;  /* 0x000000020700788c */ /* 0x000fc8000bf05270 */
[----:B------:R-:W-:Y:S02]  /*3b30*/  USEL UR8, URZ, 0x1, UP0 ;  /* 0x00000001ff087887 */ /* 0x000fe40008000000 */
[----:B------:R-:W-:-:S04]  /*3b40*/  USEL UR7, UR7, URZ, UP0 ;  /* 0x000000ff07077287 */ /* 0x000fc80008000000 */
[----:B------:R-:W-:Y:S01]  /*3b50*/  ULEA UR7, UR7, UR6, 0x3 ;  /* 0x0000000607077291 */ /* 0x000fe2000f8e18ff */
[----:B--2---:R-:W-:-:S04]  /*3b60*/  LOP3.LUT R3, R12, UR8, RZ, 0x3c, !PT ;  /* 0x000000080c037c12 */ /* 0x004fc8000f8e3cff */
[----:B------:R-:W-:-:S04]  /*3b70*/  SHF.L.U32 R0, R3, 0x1f, RZ ;  /* 0x0000001f03007819 */ /* 0x000fc800000006ff */
[----:B------:R-:W2:Y:S02]  /*3b80*/  SYNCS.PHASECHK.TRANS64 P0, [UR7+0x1c0], R0 ;  /* 0x0001c000ff0075a7 */ /* 0x000ea40008001007 */
[----:B-12---:R-:W-:Y:S05]  /*3b90*/  @P0 EXIT ;  /* 0x000000000000094d */ /* 0x006fea0003800000 */
[----:B------:R-:W-:Y:S02]  /*3ba0*/  SHF.L.U32 R3, R3, 0x1f, RZ ;  /* 0x0000001f03037819 */ /* 0x000fe400000006ff */
[----:B------:R-:W-:-:S07]  /*3bb0*/  MOV R0, UR7 ;  /* 0x0000000700007c02 */ /* 0x000fce0008000f00 */
.L_x_75:
[----:B-1----:R1:W2:Y:S02]  /*3bc0*/  SYNCS.PHASECHK.TRANS64.TRYWAIT P0, [R0+URZ+0x1c0], R3 ;  /* 0x0001c003000075a7 */ /* 0x0022a400080011ff */
[----:B--2---:R-:W-:Y:S05]  /*3bd0*/  @!P0 NANOSLEEP.SYNCS 0x989680 ;  /* 0x009896800000895d */ /* 0x004fea0003900000 */
[----:B------:R-:W2:Y:S02]  /*3be0*/  @!P0 SYNCS.PHASECHK.TRANS64 P0, [R0+URZ+0x1c0], R3 ;  /* 0x0001c003000085a7 */ /* 0x000ea400080010ff */
[----:B--2---:R-:W-:Y:S05]  /*3bf0*/  @P0 EXIT ;  /* 0x000000000000094d */ /* 0x004fea0003800000 */
[----:B------:R-:W-:Y:S05]  /*3c00*/  BRA `(.L_x_75) ;  /* 0xfffffffc00ec7947 */ /* 0x000fea000383ffff */
.L_x_68:
[----:B------:R-:W-:Y:S05]  /*3c10*/  BRA.U UP5, `(.L_x_76) ;  /* 0x0000000d05d47547 */ /* 0x000fea000b800000 */
[----:B------:R-:W-:Y:S01]  /*3c20*/  UMOV UR4, 0x40 ;  /* 0x0000004000047882 */ /* 0x000fe20000000000 */
[----:B------:R-:W-:Y:S01]  /*3c30*/  NOP ;  /* 0x0000000000007918 */ /* 0x000fe20000000000 */
[----:B------:R-:W-:Y:S01]  /*3c40*/  ULEA UR5, UR47, UR4, 0x18 ;  /* 0x000000042f057291 */ /* 0x000fe2000f8ec0ff */
[----:B------:R-:W-:Y:S02]  /*3c50*/  UMOV UR6, 0x400 ;  /* 0x0000040000067882 */ /* 0x000fe40000000000 */
[----:B------:R-:W-:-:S06]  /*3c60*/  ULEA UR6, UR47, UR6, 0x18 ;  /* 0x000000062f067291 */ /* 0x000fcc000f8ec0ff */
[----:B------:R-:W2:Y:S02]  /*3c70*/  LDS.U8 R0, [UR5+0x1c] ;  /* 0x00001c05ff007984 */ /* 0x000ea40008000000 */
[----:B--2---:R-:W-:-:S13]  /*3c80*/  ISETP.NE.AND P0, PT, R0, RZ, PT ;  /* 0x000000ff0000720c */ /* 0x004fda0003f05270 */
[----:B------:R-:W-:Y:S05]  /*3c90*/  @P0 BRA `(.L_x_77) ;  /* 0x0000000000580947 */ /* 0x000fea0003800000 */
[----:B------:R-:W-:-:S13]  /*3ca0*/  ELECT P0, URZ, PT ;  /* 0x0000000000ff782f */ /* 0x000fda0003800000 */
[----:B------:R-:W-:Y:S05]  /*3cb0*/  @!P0 BRA `(.L_x_78) ;  /* 0x0000000000608947 */ /* 0x000fea0003800000 */
[----:B------:R-:W-:Y:S01]  /*3cc0*/  UMOV UR4, 0x10 ;  /* 0x0000001000047882 */ /* 0x000fe20000000000 */
[----:B------:R-:W-:Y:S01]  /*3cd0*/  HFMA2 R0, -RZ, RZ, 0, 5.9604644775390625e-08 ;  /* 0x00000001ff007431 */ /* 0x000fe200000001ff */
[----:B------:R-:W-:-:S03]  /*3ce0*/  MOV R3, 0xffff ;  /* 0x0000ffff00037802 */ /* 0x000fc60000000f00 */
[----:B------:R-:W-:Y:S04]  /*3cf0*/  DEPBAR.LE SB2, 0x36 ;  /* 0x0000ad800000791a */ /* 0x000fe80000000000 */
[----:B------:R-:W2:Y:S02]  /*3d00*/  UTCATOMSWS.FIND_AND_SET.ALIGN UP0, UR4, UR4 ;  /* 0x00000004000475e3 */ /* 0x000ea40008000800 */
[----:B--2---:R-:W-:Y:S01]  /*3d10*/  MOV R4, UR4 ;  /* 0x0000000400047c02 */ /* 0x004fe20008000f00 */
[----:B------:R-:W-:Y:S06]  /*3d20*/  BRA.U UP0, `(.L_x_79) ;  /* 0x0000000100187547 */ /* 0x000fec000b800000 */
.L_x_80:
[----:B------:R-:W-:Y:S05]  /*3d30*/  NANOSLEEP 0x64 ;  /* 0x000000640000795d */ /* 0x000fea0003800000 */
[----:B------:R-:W-:-:S05]  /*3d40*/  UMOV UR4, 0x10 ;  /* 0x0000001000047882 */ /* 0x000fca0000000000 */
[----:B------:R-:W-:Y:S04]  /*3d50*/  DEPBAR.LE SB2, 0x36 ;  /* 0x0000ad800000791a */ /* 0x000fe80000000000 */
[----:B------:R-:W2:Y:S02]  /*3d60*/  UTCATOMSWS.FIND_AND_SET.ALIGN UP0, UR4, UR4 ;  /* 0x00000004000475e3 */ /* 0x000ea40008000800 */
[----:B--2---:R-:W-:Y:S01]  /*3d70*/  MOV R4, UR4 ;  /* 0x0000000400047c02 */ /* 0x004fe20008000f00 */
[----:B------:R-:W-:Y:S05]  /*3d80*/  BRA.U !UP0, `(.L_x_80) ;  /* 0xfffffffd08e87547 */ /* 0x000fea000b83ffff */
.L_x_79:
[-C--:B------:R-:W-:Y:S02]  /*3d90*/  SHF.L.U32 R3, R3, R4.reuse, RZ ;  /* 0x0000000403037219 */ /* 0x080fe400000006ff */
[----:B------:R-:W-:Y:S01]  /*3da0*/  SHF.L.U32 R0, R0, R4, RZ ;  /* 0x0000000400007219 */ /* 0x000fe200000006ff */
[----:B------:R-:W-:Y:S02]  /*3db0*/  IMAD.SHL.U32 R4, R4, 0x20, RZ ;  /* 0x0000002004047824 */ /* 0x000fe400078e00ff */
[----:B------:R2:W-:Y:S04]  /*3dc0*/  ATOMS.OR RZ, [UR5+0x14], R3 ;  /* 0x00001403ffff798c */ /* 0x0005e8000b000005 */
[----:B------:R2:W-:Y:S04]  /*3dd0*/  ATOMS.OR RZ, [UR5+0x18], R0 ;  /* 0x00001800ffff798c */ /* 0x0005e8000b000005 */
[----:B------:R2:W-:Y:S01]  /*3de0*/  STS [UR6+0x260], R4 ;  /* 0x00026004ff007988 */ /* 0x0005e20008000806 */
[----:B------:R-:W-:Y:S05]  /*3df0*/  BRA `(.L_x_78) ;  /* 0x0000000000107947 */ /* 0x000fea0003800000 */
.L_x_77:
[----:B------:R-:W-:Y:S02]  /*3e00*/  MOV R0, 0xffffffff ;  /* 0xffffffff00007802 */ /* 0x000fe40000000f00 */
[----:B------:R-:W-:-:S03]  /*3e10*/  MOV R4, 0x3e40 ;  /* 0x00003e4000047802 */ /* 0x000fc60000000f00 */
[----:B------:R2:W-:Y:S04]  /*3e20*/  STS [UR6+0x260], R0 ;  /* 0x00026000ff007988 */ /* 0x0005e80008000806 */
[----:B-12--5:R-:W-:Y:S05]  /*3e30*/  CALL.REL.NOINC `($__internal_1_$__cuda_sm10x_tcgen05_guardrail_trap_phase_invalid_during_alloc) ;  /* 0x0000004000bc7944 */ /* 0x026fea0003c00000 */
.L_x_78:
[----:B------:R-:W-:Y:S05]  /*3e40*/  WARPSYNC.ALL ;  /* 0x0000000000007948 */ /* 0x000fea0003800000 */
[----:B------:R-:W3:Y:S01]  /*3e50*/  S2UR UR4, SR_CgaCtaId ;  /* 0x00000000000479c3 */ /* 0x000ee20000008800 */
[----:B------:R-:W-:Y:S01]  /*3e60*/  UMOV UR26, 0x400 ;  /* 0x00000400001a7882 */ /* 0x000fe20000000000 */
[----:B------:R-:W-:-:S06]  /*3e70*/  NOP ;  /* 0x0000000000007918 */ /* 0x000fcc0000000000 */
[----:B------:R-:W-:Y:S06]  /*3e80*/  BAR.ARV 0x6, 0xa0 ;  /* 0x0182800000007b1d */ /* 0x000fec0000002000 */
[----:B------:R-:W4:Y:S01]  /*3e90*/  LDCU UR5, c[0x0][0x38c] ;  /* 0x00007180ff0577ac */ /* 0x000f220008000800 */
[----:B------:R-:W-:Y:S01]  /*3ea0*/  LOP3.LUT R2, R2, 0xffff, RZ, 0xc0, !PT ;  /* 0x0000ffff02027812 */ /* 0x000fe200078ec0ff */
[----:B------:R-:W-:Y:S01]  /*3eb0*/  IMAD.MOV.U32 R11, RZ, RZ, 0x1 ;  /* 0x00000001ff0b7424 */ /* 0x000fe200078e00ff */
[----:B------:R-:W-:Y:S01]  /*3ec0*/  CS2R R8, SRZ ;  /* 0x0000000000087805 */ /* 0x000fe2000001ff00 */
[----:B------:R-:W1:Y:S01]  /*3ed0*/  LDCU UR7, c[0x0][0x38c] ;  /* 0x00007180ff0777ac */ /* 0x000e620008000800 */
[----:B------:R-:W-:Y:S01]  /*3ee0*/  R2UR UR27, R2 ;  /* 0x00000000021b72ca */ /* 0x000fe200000e0000 */
[----:B------:R-:W-:Y:S01]  /*3ef0*/  IMAD.MOV.U32 R10, RZ, RZ, RZ ;  /* 0x000000ffff0a7224 */ /* 0x000fe200078e00ff */
[----:B------:R-:W-:Y:S01]  /*3f00*/  UMOV UR30, URZ ;  /* 0x000000ff001e7c82 */ /* 0x000fe20008000000 */
[----:B------:R-:W-:Y:S01]  /*3f10*/  UMOV UR24, URZ ;  /* 0x000000ff00187c82 */ /* 0x000fe20008000000 */
[----:B---3--:R-:W-:Y:S01]  /*3f20*/  ULEA UR26, UR4, UR26, 0x18 ;  /* 0x0000001a041a7291 */ /* 0x008fe2000f8ec0ff */
[----:B------:R-:W-:Y:S01]  /*3f30*/  UMOV UR38, 0x0 ;  /* 0x0000000000267882 */ /* 0x000fe20000000000 */
[----:B------:R-:W-:-:S02]  /*3f40*/  UMOV UR39, 0x4020490 ;  /* 0x0402049000277882 */ /* 0x000fc40000000000 */
[----:B------:R-:W-:Y:S02]  /*3f50*/  UIADD3 UR4, UPT, UPT, UR26, 0xb00, URZ ;  /* 0x00000b001a047890 */ /* 0x000fe4000fffe0ff */
[----:B------:R-:W-:Y:S02]  /*3f60*/  UIADD3 UR6, UPT, UPT, UR26, 0x30b00, URZ ;  /* 0x00030b001a067890 */ /* 0x000fe4000fffe0ff */
[----:B----4-:R-:W-:Y:S01]  /*3f70*/  UIADD3 UR5, UPT, UPT, UR5, 0x3f, URZ ;  /* 0x0000003f05057890 */ /* 0x010fe2000fffe0ff */
[----:B--2---:R-:W2:Y:S01]  /*3f80*/  LDS R0, [UR26+0x260] ;  /* 0x0002601aff007984 */ /* 0x004ea20008000800 */
[----:B-1----:R-:W-:Y:S01]  /*3f90*/  UMOV UR36, 0x0 ;  /* 0x0000000000247882 */ /* 0x002fe20000000000 */
[----:B------:R-:W-:Y:S01]  /*3fa0*/  UMOV UR37, 0x4020490 ;  /* 0x0402049000257882 */ /* 0x000fe20000000000 */
[----:B------:R-:W-:Y:S02]  /*3fb0*/  USHF.R.S32.HI UR40, URZ, 0x1f, UR5 ;  /* 0x0000001fff287899 */ /* 0x000fe40008011405 */
[----:B------:R-:W-:-:S02]  /*3fc0*/  UISETP.GE.AND UP4, UPT, UR7, 0x1, UPT ;  /* 0x000000010700788c */ /* 0x000fc4000bf86270 */
[----:B------:R-:W-:Y:S02]  /*3fd0*/  ULEA.HI UR40, UR40, UR5, URZ, 0x6 ;  /* 0x0000000528287291 */ /* 0x000fe4000f8f30ff */
[----:B------:R-:W-:Y:S02]  /*3fe0*/  USHF.R.U32.HI UR5, URZ, 0x4, UR4 ;  /* 0x00000004ff057899 */ /* 0x000fe40008011604 */
[----:B------:R-:W-:Y:S02]  /*3ff0*/  USHF.R.S32.HI UR40, URZ, 0x6, UR40 ;  /* 0x00000006ff287899 */ /* 0x000fe40008011428 */
[----:B------:R-:W-:Y:S02]  /*4000*/  USHF.R.U32.HI UR4, URZ, 0x4, UR6 ;  /* 0x00000004ff047899 */ /* 0x000fe40008011606 */
[----:B------:R-:W-:Y:S02]  /*4010*/  UISETP.LT.AND UP0, UPT, UR40, 0x1, UPT ;  /* 0x000000012800788c */ /* 0x000fe4000bf01270 */
[----:B------:R-:W-:-:S02]  /*4020*/  ULOP3.LUT UR5, UR5, 0x3fff, URZ, 0xc0, !UPT ;  /* 0x00003fff05057892 */ /* 0x000fc4000f8ec0ff */
[----:B------:R-:W-:Y:S02]  /*4030*/  ULOP3.LUT UR4, UR4, 0x3fff, URZ, 0xc0, !UPT ;  /* 0x00003fff04047892 */ /* 0x000fe4000f8ec0ff */
[----:B------:R-:W-:Y:S02]  /*4040*/  USEL UR41, UR40, 0x1, !UP0 ;  /* 0x0000000128297887 */ /* 0x000fe4000c000000 */
[----:B------:R-:W-:Y:S02]  /*4050*/  ULOP3.LUT UR28, UR5, 0x10000, URZ, 0xfc, !UPT ;  /* 0x00010000051c7892 */ /* 0x000fe4000f8efcff */
[----:B------:R-:W-:Y:S02]  /*4060*/  ULOP3.LUT UR29, UR4, 0x10000, URZ, 0xfc, !UPT ;  /* 0x00010000041d7892 */ /* 0x000fe4000f8efcff */
[----:B------:R-:W-:Y:S01]  /*4070*/  UIADD3 UR41, UPT, UPT, -UR41, URZ, URZ ;  /* 0x000000ff29297290 */ /* 0x000fe2000fffe1ff */
[----:B------:R-:W-:Y:S01]  /*4080*/  UMOV UR34, 0x0 ;  /* 0x0000000000227882 */ /* 0x000fe20000000000 */
[----:B------:R-:W-:Y:S01]  /*4090*/  UMOV UR35, 0x4020490 ;  /* 0x0402049000237882 */ /* 0x000fe20000000000 */
[----:B------:R-:W-:Y:S01]  /*40a0*/  UMOV UR32, 0x0 ;  /* 0x0000000000207882 */ /* 0x000fe20000000000 */
[----:B------:R-:W-:Y:S01]  /*40b0*/  UMOV UR33, 0x4020490 ;  /* 0x0402049000217882 */ /* 0x000fe20000000000 */
[----:B--2---:R-:W-:-:S15]  /*40c0*/  R2UR UR42, R0 ;  /* 0x00000000002a72ca */ /* 0x004fde00000e0000 */
.L_x_87:
[----:B------:R-:W-:Y:S02]  /*40d0*/  LEA R0, R10, UR26, 0x3 ;  /* 0x0000001a0a007c11 */ /* 0x000fe4000f8e18ff */
[----:B------:R-:W-:Y:S02]  /*40e0*/  SHF.L.U32 R5, R9, 0x1f, RZ ;  /* 0x0000001f09057819 */ /* 0x000fe400000006ff */
[----:B------:R-:W-:Y:S01]  /*40f0*/  PLOP3.LUT P0, PT, PT, PT, UP4, 0x80, 0x8 ;  /* 0x000000000008781c */ /* 0x000fe20003f0f048 */
[----:B------:R-:W-:Y:S01]  /*4100*/  VIADD R3, R0, 0x1c0 ;  /* 0x000001c000037836 */ /* 0x000fe20000000000 */
[----:B-1----:R-:W1:Y:S02]  /*4110*/  SYNCS.PHASECHK.TRANS64.TRYWAIT P1, [R0+URZ+0x1b0], R5 ;  /* 0x0001b005000075a7 */ /* 0x002e6400080211ff */
[----:B-1-3--:R-:W-:Y:S09]  /*4120*/  @!P1 BRA `(.L_x_81) ;  /* 0x0000003800b09947 */ /* 0x00aff20003800000 */
.L_x_180:
[----:B------:R-:W-:Y:S01]  /*4130*/  LEA R4, R10, UR26, 0x4 ;  /* 0x0000001a0a047c11 */ /* 0x000fe2000f8e20ff */
[----:B------:R-:W-:Y:S01]  /*4140*/  @UP4 ULEA UR4, UR24, UR26, 0x3 ;  /* 0x0000001a18044291 */ /* 0x000fe2000f8e18ff */
[----:B------:R-:W-:Y:S01]  /*4150*/  PLOP3.LUT P2, PT, PT, PT, PT, 0x80, 0x8 ;  /* 0x000000000008781c */ /* 0x000fe20003f4f070 */
[----:B------:R-:W-:Y:S01]  /*4160*/  ULEA UR31, UR30, UR26, 0x3 ;  /* 0x0000001a1e1f7291 */ /* 0x000fe2000f8e18ff */
[----:B------:R-:W-:Y:S02]  /*4170*/  PRMT R3, RZ, 0x654, R3 ;  /* 0x00000654ff037816 */ /* 0x000fe40000000003 */
[----:B-1----:R-:W1:Y:S01]  /*4180*/  LDS.128 R4, [R4+0x240] ;  /* 0x0002400004047984 */ /* 0x002e620000000c00 */
[----:B------:R-:W-:Y:S02]  /*4190*/  @P0 SHF.L.U32 R2, R8, 0x1f, RZ ;  /* 0x0000001f08020819 */ /* 0x000fe400000006ff */
[----:B------:R-:W-:Y:S01]  /*41a0*/  SHF.L.U32 R0, R11, 0x1f, RZ ;  /* 0x0000001f0b007819 */ /* 0x000fe200000006ff */
[----:B------:R-:W-:Y:S01]  /*41b0*/  @!PT LDS RZ, [RZ] ;  /* 0x00000000fffff984 */ /* 0x000fe20000000800 */
[----:B------:R-:W-:Y:S01]  /*41c0*/  @!PT LDS RZ, [RZ] ;  /* 0x00000000fffff984 */ /* 0x000fe20000000800 */
[----:B------:R-:W-:Y:S01]  /*41d0*/  @!PT LDS RZ, [RZ] ;  /* 0x00000000fffff984 */ /* 0x000fe20000000800 */
[----:B------:R-:W-:Y:S01]  /*41e0*/  @!PT LDS RZ, [RZ] ;  /* 0x00000000fffff984 */ /* 0x000fe20000000800 */
[----:B------:R2:W-:Y:S06]  /*41f0*/  MEMBAR.ALL.CTA ;  /* 0x0000000000007992 */ /* 0x0005ec0000008000 */
[----:B--2---:R-:W2:Y:S02]  /*4200*/  FENCE.VIEW.ASYNC.S ;  /* 0x00000000000073c6 */ /* 0x004ea40000000000 */
[----:B--2---:R2:W-:Y:S01]  /*4210*/  SYNCS.ARRIVE.TRANS64.RED.A1T0 RZ, [R3+URZ], RZ ;  /* 0x000000ff03ff79a7 */ /* 0x0045e200081004ff */
[----:B------:R2:W3:Y:S01]  /*4220*/  @P0 SYNCS.PHASECHK.TRANS64.TRYWAIT P2, [UR4], R2 ;  /* 0x00000002ff0005a7 */ /* 0x0004e20008041104 */
[----:B------:R-:W-:Y:S01]  /*4230*/  ULEA.HI UR4, UR30, UR30, URZ, 0x1 ;  /* 0x0000001e1e047291 */ /* 0x000fe2000f8f08ff */
[----:B-1----:R-:W-:-:S03]  /*4240*/  LOP3.LUT P1, RZ, R6, 0x1, RZ, 0xc0, !PT ;  /* 0x0000000106ff7812 */ /* 0x002fc6000782c0ff */
[----:B------:R-:W-:Y:S02]  /*4250*/  USHF.L.U32 UR11, UR4, 0x2, URZ ;  /* 0x00000002040b7899 */ /* 0x000fe400080006ff */
[----:B------:R-:W-:Y:S02]  /*4260*/  ULOP3.LUT UR4, UR4, 0xffe, URZ, 0xc0, !UPT ;  /* 0x00000ffe04047892 */ /* 0x000fe4000f8ec0ff */
[----:B------:R-:W-:Y:S02]  /*4270*/  ULOP3.LUT UR11, UR11, 0xfffffff8, URZ, 0xc0, !UPT ;  /* 0xfffffff80b0b7892 */ /* 0x000fe4000f8ec0ff */
[----:B------:R-:W-:Y:S02]  /*4280*/  UIADD3 UR4, UPT, UPT, -UR4, UR30, URZ ;  /* 0x0000001e04047290 */ /* 0x000fe4000fffe1ff */
[----:B------:R-:W-:Y:S01]  /*4290*/  UIADD3 UR11, UPT, UPT, UR42, UR11, URZ ;  /* 0x0000000b2a0b7290 */ /* 0x000fe2000fffe0ff */
[----:B------:R-:W1:Y:S03]  /*42a0*/  SYNCS.PHASECHK.TRANS64.TRYWAIT P0, [UR31+0x1f0], R0 ;  /* 0x0001f000ff0075a7 */ /* 0x000e66000800111f */
[----:B------:R-:W-:Y:S01]  /*42b0*/  ULEA UR11, UR4, UR11, 0x14 ;  /* 0x0000000b040b7291 */ /* 0x000fe2000f8ea0ff */
[----:B-123--:R-:W-:Y:S11]  /*42c0*/  @!P0 BRA `(.L_x_82) ;  /* 0x00000038005c8947 */ /* 0x00eff60003800000 */
.L_x_182:
[----:B------:R-:W-:Y:S01]  /*42d0*/  IADD3 R10, PT, PT, R10, 0x1, RZ ;  /* 0x000000010a0a7810 */ /* 0x000fe20007ffe0ff */
[----:B------:R-:W-:Y:S06]  /*42e0*/  BRA.U !UP4, `(.L_x_83) ;  /* 0x000000010cc07547 */ /* 0x000fec000b800000 */
[----:B------:R-:W-:Y:S01]  /*42f0*/  UPLOP3.LUT UP2, UPT, UPT, UPT, UPT, 0x40, 0x4 ;  /* 0x000000000004789c */ /* 0x000fe20003f4e870 */
[----:B------:R-:W-:Y:S01]  /*4300*/  UMOV UR23, UR41 ;  /* 0x0000002900177c82 */ /* 0x000fe20008000000 */
[----:B------:R-:W-:Y:S01]  /*4310*/  UMOV UR22, UR40 ;  /* 0x0000002800167c82 */ /* 0x000fe20008000000 */
[----:B------:R-:W-:-:S08]  /*4320*/  UMOV UR10, UR24 ;  /* 0x00000018000a7c82 */ /* 0x000fd00008000000 */
.L_x_86:
[----:B------:R-:W-:Y:S02]  /*4330*/  UIADD3 UR23, UPT, UPT, UR23, 0x1, URZ ;  /* 0x0000000117177890 */ /* 0x000fe4000fffe0ff */
[----:B--2---:R-:W-:Y:S02]  /*4340*/  ULEA UR5, UR10, UR26, 0x3 ;  /* 0x0000001a0a057291 */ /* 0x004fe4000f8e18ff */
[----:B------:R-:W-:Y:S01]  /*4350*/  UISETP.NE.AND UP3, UPT, UR23, URZ, UPT ;  /* 0x000000ff1700728c */ /* 0x000fe2000bf65270 */
[----:B---3--:R-:W-:Y:S10]  /*4360*/  @P2 BRA `(.L_x_84) ;  /* 0x00000000000c2947 */ /* 0x008ff40003800000 */
[----:B-1----:R-:W-:Y:S04]  /*4370*/  SHF.L.U32 R3, R8, 0x1f, RZ ;  /* 0x0000001f08037819 */ /* 0x002fe800000006ff */
[----:B------:R-:W1:Y:S02]  /*4380*/  SYNCS.PHASECHK.TRANS64.TRYWAIT P0, [UR5], R3 ;  /* 0x00000003ff0075a7 */ /* 0x000e640008001105 */
[----:B-1----:R-:W-:Y:S05]  /*4390*/  @!P0 BRA `(.L_x_85) ;  /* 0x0000003800408947 */ /* 0x002fea0003800000 */
.L_x_84:
[----:B------:R-:W-:Y:S01]  /*43a0*/  UISETP.NE.AND UP0, UPT, UR22, 0x1, UPT ;  /* 0x000000011600788c */ /* 0x000fe2000bf05270 */
[----:B------:R-:W-:Y:S01]  /*43b0*/  PLOP3.LUT P2, PT, PT, PT, PT, 0x80, 0x8 ;  /* 0x000000000008781c */ /* 0x000fe20003f4f070 */
[----:B------:R-:W-:Y:S02]  /*43c0*/  UIADD3 UR4, UPT, UPT, UR10, 0x1, URZ ;  /* 0x000000010a047890 */ /* 0x000fe4000fffe0ff */
[----:B------:R-:W-:Y:S02]  /*43d0*/  UIADD3 UR25, UPT, UPT, UR5, 0xc0, URZ ;  /* 0x000000c005197890 */ /* 0x000fe4000fffe0ff */
[----:B------:R-:W-:Y:S01]  /*43e0*/  UISETP.NE.AND UP1, UPT, UR4, 0x18, UPT ;  /* 0x000000180400788c */ /* 0x000fe2000bf25270 */
[----:B------:R-:W-:Y:S01]  /*43f0*/  PLOP3.LUT P0, PT, PT, PT, UP0, 0x80, 0x8 ;  /* 0x000000000008781c */ /* 0x000fe20003f0f008 */
[----:B------:R-:W-:Y:S02]  /*4400*/  UIADD3 UR22, UPT, UPT, UR22, -0x1, URZ ;  /* 0xffffffff16167890 */ /* 0x000fe4000fffe0ff */
[----:B------:R-:W-:Y:S02]  /*4410*/  USEL UR6, URZ, 0x1, UP1 ;  /* 0x00000001ff067887 */ /* 0x000fe40008800000 */
[----:B------:R-:W-:Y:S01]  /*4420*/  USEL UR24, UR4, URZ, UP1 ;  /* 0x000000ff04187287 */ /* 0x000fe20008800000 */
[----:B------:R-:W-:Y:S01]  /*4430*/  UMOV UR7, 0x40004000 ;  /* 0x4000400000077882 */ /* 0x000fe20000000000 */
[----:B------:R-:W-:Y:S02]  /*4440*/  UMOV UR5, 0x40004040 ;  /* 0x4000404000057882 */ /* 0x000fe40000000000 */
[----:B------:R-:W-:Y:S01]  /*4450*/  @UP0 ULEA UR4, UR24, UR26, 0x3 ;  /* 0x0000001a18040291 */ /* 0x000fe2000f8e18ff */
[----:B------:R-:W-:Y:S01]  /*4460*/  LOP3.LUT R8, R8, UR6, RZ, 0x3c, !PT ;  /* 0x0000000608087c12 */ /* 0x000fe2000f8e3cff */
[----:B------:R-:W-:Y:S01]  /*4470*/  ULEA UR6, UR10, UR29, 0x6 ;  /* 0x0000001d0a067291 */ /* 0x000fe2000f8e30ff */
[----:B------:R-:W-:Y:S02]  /*4480*/  UMOV UR21, 0x40004000 ;  /* 0x4000400000157882 */ /* 0x000fe40000000000 */
[----:B-1----:R-:W-:Y:S01]  /*4490*/  @P0 SHF.L.U32 R0, R8, 0x1f, RZ ;  /* 0x0000001f08000819 */ /* 0x002fe200000006ff */
[----:B------:R-:W-:Y:S02]  /*44a0*/  UIADD3 UR20, UPT, UPT, UR6, 0x2, URZ ;  /* 0x0000000206147890 */ /* 0x000fe4000fffe0ff */
[----:B------:R-:W-:Y:S01]  /*44b0*/  UIADD3 UR16, UPT, UPT, UR6, 0x4, URZ ;  /* 0x0000000406107890 */ /* 0x000fe2000fffe0ff */
[----:B------:R2:W3:Y:S01]  /*44c0*/  @P0 SYNCS.PHASECHK.TRANS64.TRYWAIT P2, [UR4], R0 ;  /* 0x00000000ff0005a7 */ /* 0x0004e20008041104 */
[----:B------:R-:W-:Y:S02]  /*44d0*/  ULEA UR4, UR10, UR28, 0x9 ;  /* 0x0000001c0a047291 */ /* 0x000fe4000f8e48ff */
[----:B------:R-:W-:Y:S02]  /*44e0*/  UIADD3 UR12, UPT, UPT, UR6, 0x6, URZ ;  /* 0x00000006060c7890 */ /* 0x000fe4000fffe0ff */
[----:B------:R-:W-:Y:S02]  /*44f0*/  UIADD3 UR18, UPT, UPT, UR4, 0x2, URZ ;  /* 0x0000000204127890 */ /* 0x000fe4000fffe0ff */
[----:B------:R-:W-:Y:S02]  /*4500*/  UIADD3 UR14, UPT, UPT, UR4, 0x4, URZ ;  /* 0x00000004040e7890 */ /* 0x000fe4000fffe0ff */
[----:B------:R-:W-:Y:S01]  /*4510*/  UIADD3 UR8, UPT, UPT, UR4, 0x6, URZ ;  /* 0x0000000604087890 */ /* 0x000fe2000fffe0ff */
[----:B------:R2:W-:Y:S01]  /*4520*/  UTCHMMA gdesc[UR4], gdesc[UR6], tmem[UR11], tmem[UR38], idesc[UR39], UP2 ;  /* 0x00ff2606040075ea */ /* 0x0005e2000900000b */
[----:B------:R-:W-:Y:S01]  /*4530*/  UPLOP3.LUT UP2, UPT, UPT, UPT, UPT, 0x80, 0x8 ;  /* 0x000000000008789c */ /* 0x000fe20003f4f070 */
[----:B------:R-:W-:Y:S01]  /*4540*/  UMOV UR19, 0x40004040 ;  /* 0x4000404000137882 */ /* 0x000fe20000000000 */
[----:B------:R-:W-:Y:S01]  /*4550*/  UMOV UR17, 0x40004000 ;  /* 0x4000400000117882 */ /* 0x000fe20000000000 */
[----:B------:R2:W-:Y:S01]  /*4560*/  UTCHMMA gdesc[UR18], gdesc[UR20], tmem[UR11], tmem[UR36], idesc[UR37], UPT ;  /* 0x00ff2414120075ea */ /* 0x0005e2000b80000b */
[----:B------:R-:W-:Y:S01]  /*4570*/  UMOV UR15, 0x40004040 ;  /* 0x40004040000f7882 */ /* 0x000fe20000000000 */
[----:B------:R-:W-:Y:S01]  /*4580*/  UMOV UR13, 0x40004000 ;  /* 0x40004000000d7882 */ /* 0x000fe20000000000 */
[----:B------:R-:W-:Y:S01]  /*4590*/  UMOV UR9, 0x40004040 ;  /* 0x4000404000097882 */ /* 0x000fe20000000000 */
[----:B------:R2:W-:Y:S01]  /*45a0*/  UTCHMMA gdesc[UR14], gdesc[UR16], tmem[UR11], tmem[UR34], idesc[UR35], UPT ;  /* 0x00ff22100e0075ea */ /* 0x0005e2000b80000b */
[----:B------:R2:W-:Y:S01]  /*45b0*/  UTCHMMA gdesc[UR8], gdesc[UR12], tmem[UR11], tmem[UR32], idesc[UR33], UPT ;  /* 0x00ff200c080075ea */ /* 0x0005e2000b80000b */
[----:B------:R2:W-:Y:S01]  /*45c0*/  UTCBAR.MULTICAST [UR25], URZ, UR27 ;  /* 0x000000ff190073e9 */ /* 0x0005e2000800081b */
[----:B------:R-:W-:Y:S01]  /*45d0*/  UMOV UR10, UR24 ;  /* 0x00000018000a7c82 */ /* 0x000fe20008000000 */
[----:B------:R-:W-:Y:S05]  /*45e0*/  BRA.U UP3, `(.L_x_86) ;  /* 0xfffffffd03507547 */ /* 0x000fea000b83ffff */
.L_x_83:
[----:B--2---:R-:W-:Y:S01]  /*45f0*/  UIADD3 UR4, UPT, UPT, UR30, 0x1, URZ ;  /* 0x000000011e047890 */ /* 0x004fe2000fffe0ff */
[C---:B------:R-:W-:Y:S01]  /*4600*/  ISETP.NE.AND P0, PT, R10.reuse, 0x2, PT ;  /* 0x000000020a00780c */ /* 0x040fe20003f05270 */
[----:B------:R-:W-:Y:S02]  /*4610*/  UIADD3 UR5, UPT, UPT, UR31, 0x1d0, URZ ;  /* 0x000001d01f057890 */ /* 0x000fe4000fffe0ff */
[----:B------:R-:W-:Y:S01]  /*4620*/  UISETP.NE.AND UP0, UPT, UR4, 0x4, UPT ;  /* 0x000000040400788c */ /* 0x000fe2000bf05270 */
[----:B-1----:R-:W-:Y:S02]  /*4630*/  SEL R0, RZ, 0x1, P0 ;  /* 0x00000001ff007807 */ /* 0x002fe40000000000 */
[----:B------:R-:W-:Y:S01]  /*4640*/  SEL R10, R10, RZ, P0 ;  /* 0x000000ff0a0a7207 */ /* 0x000fe20000000000 */
[----:B------:R-:W-:Y:S01]  /*4650*/  USEL UR6, URZ, 0x1, UP0 ;  /* 0x00000001ff067887 */ /* 0x000fe20008000000 */
[----:B------:R-:W-:Y:S01]  /*4660*/  LOP3.LUT R9, R9, R0, RZ, 0x3c, !PT ;  /* 0x0000000009097212 */ /* 0x000fe200078e3cff */
[----:B------:R-:W-:Y:S01]  /*4670*/  USEL UR30, UR4, URZ, UP0 ;  /* 0x000000ff041e7287 */ /* 0x000fe20008000000 */
[----:B------:R1:W-:Y:S03]  /*4680*/  UTCBAR [UR5], URZ ;  /* 0x000000ff050073e9 */ /* 0x0003e600080000ff */
[----:B------:R-:W-:Y:S01]  /*4690*/  LOP3.LUT R11, R11, UR6, RZ, 0x3c, !PT ;  /* 0x000000060b0b7c12 */ /* 0x000fe2000f8e3cff */
[----:B------:R-:W-:Y:S07]  /*46a0*/  @P1 BRA `(.L_x_87) ;  /* 0xfffffff800881947 */ /* 0x000fee000383ffff */
[----:B------:R-:W2:Y:S01]  /*46b0*/  S2UR UR8, SR_CgaCtaId ;  /* 0x00000000000879c3 */ /* 0x000ea20000008800 */
[----:B------:R-:W-:Y:S01]  /*46c0*/  ELECT P0, URZ, PT ;  /* 0x0000000000ff782f */ /* 0x000fe20003800000 */
[----:B------:R-:W-:Y:S01]  /*46d0*/  IMAD.MOV.U32 R0, RZ, RZ, 0x1 ;  /* 0x00000001ff007424 */ /* 0x000fe200078e00ff */
[----:B------:R-:W-:Y:S01]  /*46e0*/  UIADD3 UR26, UPT, UPT, UR26, 0x1f0, URZ ;  /* 0x000001f01a1a7890 */ /* 0x000fe2000fffe0ff */
[----:B------:R-:W-:Y:S01]  /*46f0*/  SHF.L.U32 R3, R11, 0x1f, RZ ;  /* 0x0000001f0b037819 */ /* 0x000fe200000006ff */
[----:B------:R-:W-:-:S03]  /*4700*/  UMOV UR4, 0x40 ;  /* 0x0000004000047882 */ /* 0x000fc60000000000 */
[----:B------:R-:W-:Y:S01]  /*4710*/  UVIRTCOUNT.DEALLOC.SMPOOL 0x80 ;  /* 0x000000800000784c */ /* 0x000fe20000000000 */
[----:B--2---:R-:W-:Y:S02]  /*4720*/  ULEA UR8, UR8, UR4, 0x18 ;  /* 0x0000000408087291 */ /* 0x004fe4000f8ec0ff */
[----:B------:R-:W-:-:S07]  /*4730*/  ULEA UR4, UR30, UR26, 0x3 ;  /* 0x0000001a1e047291 */ /* 0x000fce000f8e18ff */
[----:B------:R2:W-:Y:S02]  /*4740*/  @P0 STS.U8 [UR8+0x1c], R0 ;  /* 0x00001c00ff000988 */ /* 0x0005e40008000008 */
[----:B------:R-:W4:Y:S02]  /*4750*/  SYNCS.PHASECHK.TRANS64.TRYWAIT P0, [UR4], R3 ;  /* 0x00000003ff0075a7 */ /* 0x000f240008001104 */
[----:B--2-4-:R-:W-:Y:S05]  /*4760*/  @!P0 BRA `(.L_x_88) ;  /* 0x0000003400648947 */ /* 0x014fea0003800000 */
.L_x_185:
[----:B------:R-:W-:-:S04]  /*4770*/  UIADD3 UR4, UPT, UPT, UR30, 0x1, URZ ;  /* 0x000000011e047890 */ /* 0x000fc8000fffe0ff */
[----:B------:R-:W-:-:S04]  /*4780*/  UISETP.NE.AND UP0, UPT, UR4, 0x4, UPT ;  /* 0x000000040400788c */ /* 0x000fc8000bf05270 */
[----:B------:R-:W-:Y:S02]  /*4790*/  USEL UR6, URZ, 0x1, UP0 ;  /* 0x00000001ff067887 */ /* 0x000fe40008000000 */
[----:B------:R-:W-:-:S04]  /*47a0*/  USEL UR4, UR4, URZ, UP0 ;  /* 0x000000ff04047287 */ /* 0x000fc80008000000 */
[----:B-1----:R-:W-:Y:S01]  /*47b0*/  ULEA UR5, UR4, UR26, 0x3 ;  /* 0x0000001a04057291 */ /* 0x002fe2000f8e18ff */
[----:B------:R-:W-:-:S04]  /*47c0*/  LOP3.LUT R2, R11, UR6, RZ, 0x3c, !PT ;  /* 0x000000060b027c12 */ /* 0x000fc8000f8e3cff */
[----:B--2---:R-:W-:-:S04]  /*47d0*/  SHF.L.U32 R3, R2, 0x1f, RZ ;  /* 0x0000001f02037819 */ /* 0x004fc800000006ff */
[----:B------:R-:W1:Y:S02]  /*47e0*/  SYNCS.PHASECHK.TRANS64.TRYWAIT P0, [UR5], R3 ;  /* 0x00000003ff0075a7 */ /* 0x000e640008001105 */
[----:B-1----:R-:W-:Y:S05]  /*47f0*/  @!P0 BRA `(.L_x_89) ;  /* 0x0000003400588947 */ /* 0x002fea0003800000 */
.L_x_187:
        /* <DEDUP_REMOVED lines=9> */
.L_x_189:
[----:B------:R-:W-:-:S04]  /*4890*/  UIADD3 UR4, UPT, UPT, UR4, 0x1, URZ ;  /* 0x0000000104047890 */ /* 0x000fc8000fffe0ff */
[----:B------:R-:W-:-:S04]  /*48a0*/  UISETP.NE.AND UP0, UPT, UR4, 0x4, UPT ;  /* 0x000000040400788c */ /* 0x000fc8000bf05270 */
[----:B------:R-:W-:Y:S02]  /*48b0*/  USEL UR5, URZ, 0x1, UP0 ;  /* 0x00000001ff057887 */ /* 0x000fe40008000000 */
[----:B------:R-:W-:-:S04]  /*48c0*/  USEL UR4, UR4, URZ, UP0 ;  /* 0x000000ff04047287 */ /* 0x000fc80008000000 */
[----:B------:R-:W-:Y:S01]  /*48d0*/  ULEA UR4, UR4, UR26, 0x3 ;  /* 0x0000001a04047291 */ /* 0x000fe2000f8e18ff */
[----:B-1----:R-:W-:-:S04]  /*48e0*/  LOP3.LUT R3, R2, UR5, RZ, 0x3c, !PT ;  /* 0x0000000502037c12 */ /* 0x002fc8000f8e3cff */
[----:B------:R-:W-:-:S04]  /*48f0*/  SHF.L.U32 R3, R3, 0x1f, RZ ;  /* 0x0000001f03037819 */ /* 0x000fc800000006ff */
[----:B------:R-:W1:Y:S02]  /*4900*/  SYNCS.PHASECHK.TRANS64.TRYWAIT P0, [UR4], R3 ;  /* 0x00000003ff0075a7 */ /* 0x000e640008001104 */
[----:B-1----:R-:W-:Y:S05]  /*4910*/  @!P0 BRA `(.L_x_91) ;  /* 0x0000003400408947 */ /* 0x002fea0003800000 */
.L_x_191:
[----:B------:R-:W-:Y:S01]  /*4920*/  NOP ;  /* 0x0000000000007918 */ /* 0x000fe20000000000 */
[----:B-1----:R-:W1:Y:S01]  /*4930*/  LDS R0, [UR8+0x14] ;  /* 0x00001408ff007984 */ /* 0x002e620008000800 */
[----:B------:R-:W-:Y:S01]  /*4940*/  ULOP3.LUT UR4, UR42, 0xffff, URZ, 0xc0, !UPT ;  /* 0x0000ffff2a047892 */ /* 0x000fe2000f8ec0ff */
[----:B------:R-:W-:Y:S01]  /*4950*/  UMOV UR5, 0xffff ;  /* 0x0000ffff00057882 */ /* 0x000fe20000000000 */
[----:B------:R-:W-:Y:S02]  /*4960*/  UMOV UR6, 0x1 ;  /* 0x0000000100067882 */ /* 0x000fe40000000000 */
[----:B------:R-:W-:-:S04]  /*4970*/  USHF.R.U32.HI UR4, URZ, 0x5, UR4 ;  /* 0x00000005ff047899 */ /* 0x000fc80008011604 */
[----:B------:R-:W-:Y:S02]  /*4980*/  USHF.L.U32 UR5, UR5, UR4, URZ ;  /* 0x0000000405057299 */ /* 0x000fe400080006ff */
[----:B------:R-:W-:-:S04]  /*4990*/  USHF.L.U32 UR4, UR6, UR4, URZ ;  /* 0x0000000406047299 */ /* 0x000fc800080006ff */
[----:B-1----:R-:W-:-:S04]  /*49a0*/  LOP3.LUT R0, R0, UR5, RZ, 0xc0, !PT ;  /* 0x0000000500007c12 */ /* 0x002fc8000f8ec0ff */
[----:B------:R-:W-:-:S13]  /*49b0*/  ISETP.NE.AND P0, PT, R0, UR5, PT ;  /* 0x0000000500007c0c */ /* 0x000fda000bf05270 */
[----:B------:R-:W-:Y:S05]  /*49c0*/  @P0 BRA `(.L_x_92) ;  /* 0x0000000000580947 */ /* 0x000fea0003800000 */
[----:B------:R-:W1:Y:S02]  /*49d0*/  LDS R0, [UR8+0x18] ;  /* 0x00001808ff007984 */ /* 0x000e640008000800 */
[----:B-1----:R-:W-:-:S04]  /*49e0*/  LOP3.LUT R0, R0, UR4, RZ, 0xc0, !PT ;  /* 0x0000000400007c12 */ /* 0x002fc8000f8ec0ff */
[----:B------:R-:W-:-:S13]  /*49f0*/  ISETP.NE.AND P0, PT, R0, UR4, PT ;  /* 0x0000000400007c0c */ /* 0x000fda000bf05270 */
[----:B------:R-:W-:Y:S05]  /*4a00*/  @P0 BRA `(.L_x_93) ;  /* 0x00000000003c0947 */ /* 0x000fea0003800000 */
[----:B------:R-:W1:Y:S01]  /*4a10*/  S2R R2, SR_LANEID ;  /* 0x0000000000027919 */ /* 0x000e620000000000 */
[----:B------:R-:W-:Y:S01]  /*4a20*/  ULOP3.LUT UR5, URZ, UR5, URZ, 0x33, !UPT ;  /* 0x00000005ff057292 */ /* 0x000fe2000f8e33ff */
[----:B------:R-:W-:Y:S01]  /*4a30*/  LOP3.LUT R4, RZ, UR4, RZ, 0x33, !PT ;  /* 0x00000004ff047c12 */ /* 0x000fe2000f8e33ff */
[----:B------:R-:W-:Y:S02]  /*4a40*/  VOTEU.ANY UR4, UPT, PT ;  /* 0x0000000000047886 */ /* 0x000fe400038e0100 */
[----:B------:R-:W-:Y:S01]  /*4a50*/  UFLO.U32 UR4, UR4 ;  /* 0x00000004000472bd */ /* 0x000fe200080e0000 */
[----:B------:R-:W2:Y:S01]  /*4a60*/  REDUX UR6, R4 ;  /* 0x00000000040673c4 */ /* 0x000ea20000000000 */
[----:B------:R-:W-:-:S06]  /*4a70*/  IMAD.U32 R0, RZ, RZ, UR5 ;  /* 0x00000005ff007e24 */ /* 0x000fcc000f8e00ff */
[----:B------:R4:W-:Y:S01]  /*4a80*/  UTCATOMSWS.AND URZ, UR5 ;  /* 0x0000000500ff79e3 */ /* 0x0009e20008000000 */
[----:B------:R-:W3:Y:S01]  /*4a90*/  REDUX UR7, R0 ;  /* 0x00000000000773c4 */ /* 0x000ee20000000000 */
[----:B-1----:R-:W-:Y:S01]  /*4aa0*/  ISETP.EQ.U32.AND P0, PT, R2, UR4, PT ;  /* 0x0000000402007c0c */ /* 0x002fe2000bf02070 */
[----:B--2---:R-:W-:Y:S01]  /*4ab0*/  IMAD.U32 R2, RZ, RZ, UR6 ;  /* 0x00000006ff027e24 */ /* 0x004fe2000f8e00ff */
[----:B---3--:R-:W-:-:S11]  /*4ac0*/  MOV R3, UR7 ;  /* 0x0000000700037c02 */ /* 0x008fd60008000f00 */
[----:B------:R4:W-:Y:S04]  /*4ad0*/  @P0 ATOMS.AND RZ, [UR8+0x14], R3 ;  /* 0x00001403ffff098c */ /* 0x0009e8000a800008 */
[----:B------:R4:W-:Y:S01]  /*4ae0*/  @P0 ATOMS.AND RZ, [UR8+0x18], R2 ;  /* 0x00001802ffff098c */ /* 0x0009e2000a800008 */
[----:B------:R-:W-:Y:S05]  /*4af0*/  BRA `(.L_x_94) ;  /* 0x0000000000147947 */ /* 0x000fea0003800000 */
.L_x_93:
[----:B------:R-:W-:Y:S02]  /*4b00*/  MOV R2, 0x4b20 ;  /* 0x00004b2000027802 */ /* 0x000fe40000000f00 */
[----:B---3-5:R-:W-:Y:S05]  /*4b10*/  CALL.REL.NOINC `($__internal_0_$__cuda_sm10x_tcgen05_guardrail_trap_col_being_dealloced_not_returned_by_alloc) ;  /* 0x0000003400787944 */ /* 0x028fea0003c00000 */
[----:B------:R-:W-:Y:S05]  /*4b20*/  BRA `(.L_x_94) ;  /* 0x0000000000087947 */ /* 0x000fea0003800000 */
.L_x_92:
[----:B------:R-:W-:Y:S02]  /*4b30*/  MOV R2, 0x4b50 ;  /* 0x00004b5000027802 */ /* 0x000fe40000000f00 */
[----:B---3-5:R-:W-:Y:S05]  /*4b40*/  CALL.REL.NOINC `($__internal_2_$__cuda_sm10x_tcgen05_guardrail_trap_unallocated_columns_being_dealloced) ;  /* 0x0000003400847944 */ /* 0x028fea0003c00000 */
.L_x_94:
[----:B------:R-:W-:Y:S01]  /*4b50*/  NOP ;  /* 0x0000000000007918 */ /* 0x000fe20000000000 */
[----:B----4-:R-:W-:Y:S05]  /*4b60*/  EXIT ;  /* 0x000000000000794d */ /* 0x010fea0003800000 */
.L_x_76:
[----:B------:R-:W-:-:S09]  /*4b70*/  UISETP.NE.OR UP0, UPT, UR18, 0x3, !UP3 ;  /* 0x000000031200788c */ /* 0x000fd2000df05670 */
[----:B------:R-:W-:Y:S05]  /*4b80*/  BRA.U UP0, `(.L_x_95) ;  /* 0x0000000d00807547 */ /* 0x000fea000b800000 */
[----:B------:R-:W2:Y:S01]  /*4b90*/  LDCU.64 UR4, c[0x0][0x888] ;  /* 0x00011100ff0477ac */ /* 0x000ea20008000a00 */
[----:B------:R-:W3:Y:S01]  /*4ba0*/  LDC.64 R12, c[0x0][0x348] ;  /* 0x0000d200ff0c7b82 */ /* 0x000ee20000000a00 */
[----:B------:R-:W-:Y:S02]  /*4bb0*/  HFMA2 R9, -RZ, RZ, 0, 0 ;  /* 0x00000000ff097431 */ /* 0x000fe400000001ff */
[----:B------:R-:W-:Y:S01]  /*4bc0*/  IMAD.MOV.U32 R11, RZ, RZ, 0x1 ;  /* 0x00000001ff0b7424 */ /* 0x000fe200078e00ff */
[----:B------:R-:W4:Y:S01]  /*4bd0*/  LDCU UR30, c[0x0][0x370] ;  /* 0x00006e00ff1e77ac */ /* 0x000f220008000800 */
[----:B------:R-:W-:Y:S01]  /*4be0*/  IMAD.MOV.U32 R10, RZ, RZ, RZ ;  /* 0x000000ffff0a7224 */ /* 0x000fe200078e00ff */
[----:B------:R-:W-:Y:S01]  /*4bf0*/  MOV R8, 0x400 ;  /* 0x0000040000087802 */ /* 0x000fe20000000f00 */
[----:B------:R-:W4:Y:S01]  /*4c00*/  LDCU.128 UR32, c[0x0][0xb10] ;  /* 0x00016200ff2077ac */ /* 0x000f220008000c00 */
[----:B------:R-:W1:Y:S01]  /*4c10*/  LDCU UR27, c[0x0][0x374] ;  /* 0x00006e80ff1b77ac */ /* 0x000e620008000800 */
[----:B------:R-:W1:Y:S01]  /*4c20*/  LDCU.64 UR28, c[0x0][0x890] ;  /* 0x00011200ff1c77ac */ /* 0x000e620008000a00 */
[----:B--2---:R-:W-:Y:S01]  /*4c30*/  UISETP.NE.U32.AND UP0, UPT, UR4, URZ, UPT ;  /* 0x000000ff0400728c */ /* 0x004fe2000bf05070 */
[----:B------:R-:W2:Y:S01]  /*4c40*/  LDCU UR16, c[0x0][0xb0c] ;  /* 0x00016180ff1077ac */ /* 0x000ea20008000800 */
[----:B------:R-:W3:Y:S01]  /*4c50*/  LDCU UR39, c[0x0][0xb20] ;  /* 0x00016400ff2777ac */ /* 0x000ee20008000800 */
[----:B------:R-:W3:Y:S01]  /*4c60*/  LDCU UR4, c[0x0][0xb30] ;  /* 0x00016600ff0477ac */ /* 0x000ee20008000800 */
[----:B----4-:R-:W-:-:S02]  /*4c70*/  UIMAD.WIDE.U32 UR6, UR30, UR32, URZ ;  /* 0x000000201e0672a5 */ /* 0x010fc4000f8e00ff */
[----:B-1----:R-:W-:Y:S02]  /*4c80*/  UIMAD.WIDE.U32 UR8, UR27, UR35, URZ ;  /* 0x000000231b0872a5 */ /* 0x002fe4000f8e00ff */
[----:B------:R-:W-:Y:S02]  /*4c90*/  UISETP.NE.U32.AND UP6, UPT, UR28, URZ, UPT ;  /* 0x000000ff1c00728c */ /* 0x000fe4000bfc5070 */
[----:B------:R-:W-:Y:S01]  /*4ca0*/  UISETP.NE.AND.EX UP5, UPT, UR5, URZ, UPT, UP0 ;  /* 0x000000ff0500728c */ /* 0x000fe2000bfa5300 */
[----:B------:R-:W-:Y:S01]  /*4cb0*/  UMOV UR24, 0x400 ;  /* 0x0000040000187882 */ /* 0x000fe20000000000 */
[----:B------:R-:W-:Y:S01]  /*4cc0*/  UISETP.NE.AND UP0, UPT, UR41, 0x1, UPT ;  /* 0x000000012900788c */ /* 0x000fe2000bf05270 */
[----:B------:R-:W-:Y:S01]  /*4cd0*/  UMOV UR6, UR7 ;  /* 0x0000000700067c82 */ /* 0x000fe20008000000 */
[----:B------:R-:W-:Y:S01]  /*4ce0*/  UMOV UR31, UR9 ;  /* 0x00000009001f7c82 */ /* 0x000fe20008000000 */
[----:B------:R-:W-:Y:S02]  /*4cf0*/  USEL UR38, URZ, 0x1, UP4 ;  /* 0x00000001ff267887 */ /* 0x000fe4000a000000 */
[----:B--2---:R-:W-:Y:S01]  /*4d00*/  UISETP.NE.AND UP0, UPT, UR16, 0x1, UPT ;  /* 0x000000011000788c */ /* 0x004fe2000bf05270 */
[----:B------:R-:W-:Y:S01]  /*4d10*/  UMOV UR25, URZ ;  /* 0x000000ff00197c82 */ /* 0x000fe20008000000 */
[----:B------:R-:W-:-:S02]  /*4d20*/  UPLOP3.LUT UP4, UPT, UPT, UPT, UPT, 0x40, 0x4 ;  /* 0x000000000004789c */ /* 0x000fc40003f8e870 */
[----:B------:R-:W-:Y:S01]  /*4d30*/  UISETP.GE.AND UP2, UPT, UR41, 0x1, UPT ;  /* 0x000000012900788c */ /* 0x000fe2000bf46270 */
[----:B------:R-:W1:Y:S01]  /*4d40*/  LDCU.64 UR14, c[0x0][0xb28] ;  /* 0x00016500ff0e77ac */ /* 0x000e620008000a00 */
[----:B------:R-:W-:Y:S02]  /*4d50*/  ULEA UR24, UR47, UR24, 0x18 ;  /* 0x000000182f187291 */ /* 0x000fe4000f8ec0ff */
[----:B------:R-:W-:Y:S02]  /*4d60*/  UISETP.NE.AND.EX UP6, UPT, UR29, URZ, UPT, UP6 ;  /* 0x000000ff1d00728c */ /* 0x000fe4000bfc5360 */
[----:B------:R-:W-:Y:S02]  /*4d70*/  USHF.R.U32.HI UR37, URZ, UR33, UR6 ;  /* 0x00000021ff257299 */ /* 0x000fe40008011606 */
[----:B---3--:R-:W-:Y:S02]  /*4d80*/  USHF.R.U32.HI UR31, URZ, UR39, UR31 ;  /* 0x00000027ff1f7299 */ /* 0x008fe4000801161f */
[----:B------:R-:W-:-:S02]  /*4d90*/  UISETP.NE.AND UP0, UPT, UR34, 0x1, UPT ;  /* 0x000000012200788c */ /* 0x000fc4000bf05270 */
[----:B------:R-:W-:-:S11]  /*4da0*/  UISETP.NE.AND UP3, UPT, UR4, 0x1, UPT ;  /* 0x000000010400788c */ /* 0x000fd6000bf65270 */
.L_x_103:
[C---:B------:R-:W-:Y:S02]  /*4db0*/  LEA R3, R10.reuse, UR24, 0x3 ;  /* 0x000000180a037c11 */ /* 0x040fe4000f8e18ff */
[----:B------:R-:W-:Y:S02]  /*4dc0*/  SHF.L.U32 R0, R9, 0x1f, RZ ;  /* 0x0000001f09007819 */ /* 0x000fe400000006ff */
[----:B------:R-:W-:Y:S02]  /*4dd0*/  LEA R5, R10, UR24, 0x4 ;  /* 0x000000180a057c11 */ /* 0x000fe4000f8e20ff */
[----:B--2---:R-:W2:Y:S02]  /*4de0*/  SYNCS.PHASECHK.TRANS64.TRYWAIT P0, [R3+URZ+0x1b0], R0 ;  /* 0x0001b000030075a7 */ /* 0x004ea400080011ff */
[----:B--2---:R-:W-:Y:S05]  /*4df0*/  @!P0 BRA `(.L_x_96) ;  /* 0x0000003000208947 */ /* 0x004fea0003800000 */
.L_x_192:
[----:B------:R-:W3:Y:S01]  /*4e00*/  LDS.128 R4, [R5+0x240] ;  /* 0x0002400005047984 */ /* 0x000ee20000000c00 */
[----:B------:R-:W-:Y:S01]  /*4e10*/  UISETP.GE.AND UP0, UPT, UR41, 0x1, UPT ;  /* 0x000000012900788c */ /* 0x000fe2000bf06270 */
[----:B------:R-:W-:Y:S01]  /*4e20*/  @!PT LDS RZ, [RZ] ;  /* 0x00000000fffff984 */ /* 0x000fe20000000800 */
[----:B------:R-:W-:Y:S01]  /*4e30*/  @!PT LDS RZ, [RZ] ;  /* 0x00000000fffff984 */ /* 0x000fe20000000800 */
[----:B------:R-:W-:Y:S01]  /*4e40*/  @!PT LDS RZ, [RZ] ;  /* 0x00000000fffff984 */ /* 0x000fe20000000800 */
[----:B------:R-:W-:Y:S01]  /*4e50*/  @!PT LDS RZ, [RZ] ;  /* 0x00000000fffff984 */ /* 0x000fe20000000800 */
[----:B------:R4:W-:Y:S06]  /*4e60*/  MEMBAR.ALL.CTA ;  /* 0x0000000000007992 */ /* 0x0009ec0000008000 */
[----:B----4-:R-:W4:Y:S01]  /*4e70*/  FENCE.VIEW.ASYNC.S ;  /* 0x00000000000073c6 */ /* 0x010f220000000000 */
[----:B---3--:R-:W-:Y:S11]  /*4e80*/  LOP3.LUT P0, RZ, R6, 0x1, RZ, 0xc0, !PT ;  /* 0x0000000106ff7812 */ /* 0x008ff6000780c0ff */
[----:B------:R-:W-:Y:S02]  /*4e90*/  @!UPT UIADD3 URZ, UPT, UPT, URZ, URZ, URZ ;  /* 0x000000fffffff290 */ /* 0x000fe4000fffe0ff */
[----:B----4-:R-:W-:Y:S01]  /*4ea0*/  VOTEU.ANY UP2, P0 ;  /* 0x0000000000ff7886 */ /* 0x010fe20000040100 */
[----:B------:R-:W-:Y:S11]  /*4eb0*/  PLOP3.LUT P0, PT, PT, PT, UP2, 0x80, 0x8 ;  /* 0x000000000008781c */ /* 0x000ff60003f0f028 */
[----:B------:R-:W-:Y:S02]  /*4ec0*/  @!UPT UIADD3 URZ, UPT, UPT, URZ, URZ, URZ ;  /* 0x000000fffffff290 */ /* 0x000fe4000fffe0ff */
[----:B--2---:R-:W-:Y:S02]  /*4ed0*/  @P0 SHF.R.U32.HI R0, RZ, 0x10, R5 ;  /* 0x00000010ff000819 */ /* 0x004fe40000011605 */
[----:B------:R-:W-:Y:S02]  /*4ee0*/  @P0 MOV R2, R4 ;  /* 0x0000000400020202 */ /* 0x000fe40000000f00 */
[----:B------:R-:W-:Y:S01]  /*4ef0*/  @P0 R2UR UR4, R0 ;  /* 0x00000000000402ca */ /* 0x000fe200000e0000 */
[----:B------:R-:W-:Y:S01]  /*4f00*/  VIADD R0, R3, 0x1c0 ;  /* 0x000001c003007836 */ /* 0x000fe20000000000 */
[----:B------:R-:W-:Y:S02]  /*4f10*/  @P0 LOP3.LUT R4, R5, 0xffff, RZ, 0xc0, !PT ;  /* 0x0000ffff05040812 */ /* 0x000fe400078ec0ff */
[----:B------:R-:W-:Y:S02]  /*4f20*/  @P0 R2UR UR6, R2 ;  /* 0x00000000020602ca */ /* 0x000fe400000e0000 */
[----:B------:R-:W-:Y:S02]  /*4f30*/  PRMT R0, RZ, 0x654, R0 ;  /* 0x00000654ff007816 */ /* 0x000fe40000000000 */
[----:B------:R-:W-:Y:S02]  /*4f40*/  @P0 R2UR UR5, R4 ;  /* 0x00000000040502ca */ /* 0x000fe400000e0000 */
[----:B------:R2:W-:Y:S03]  /*4f50*/  SYNCS.ARRIVE.TRANS64.RED.A1T0 RZ, [R0+URZ], RZ ;  /* 0x000000ff00ff79a7 */ /* 0x0005e600081004ff */
[----:B------:R-:W-:Y:S04]  /*4f60*/  @UP2 UMOV UR26, UR4 ;  /* 0x00000004001a2c82 */ /* 0x000fe80008000000 */
[----:B------:R-:W-:Y:S04]  /*4f70*/  @UP2 UMOV UR13, UR6 ;  /* 0x00000006000d2c82 */ /* 0x000fe80008000000 */
[----:B------:R-:W-:Y:S01]  /*4f80*/  @UP2 UMOV UR7, UR5 ;  /* 0x0000000500072c82 */ /* 0x000fe20008000000 */
[----:B------:R-:W-:Y:S05]  /*4f90*/  BRA.U !UP0, `(.L_x_97) ;  /* 0x0000000108c07547 */ /* 0x000fea000b800000 */
[----:B------:R-:W-:Y:S02]  /*4fa0*/  UIMAD.WIDE.U32 UR10, UR7, UR35, URZ ;  /* 0x00000023070a72a5 */ /* 0x000fe4000f8e00ff */
[----:B------:R-:W-:Y:S02]  /*4fb0*/  UP2UR UR12, UPR, URZ, 0x4 ;  /* 0x00000004ff0c7883 */ /* 0x000fe40008000000 */
[----:B------:R-:W-:Y:S02]  /*4fc0*/  UISETP.NE.AND UP2, UPT, UR34, 0x1, UPT ;  /* 0x000000012200788c */ /* 0x000fe4000bf45270 */
[----:B------:R-:W-:Y:S02]  /*4fd0*/  UIMAD.WIDE.U32 UR18, UR13, UR32, URZ ;  /* 0x000000200d1272a5 */ /* 0x000fe4000f8e00ff */
[----:B------:R-:W-:Y:S02]  /*4fe0*/  USEL UR4, UR27, UR31, !UP2 ;  /* 0x0000001f1b047287 */ /* 0x000fe4000d000000 */
[----:B------:R-:W-:Y:S02]  /*4ff0*/  UISETP.NE.AND UP0, UPT, UR16, 0x1, UPT ;  /* 0x000000011000788c */ /* 0x000fe4000bf05270 */
[----:B------:R-:W-:Y:S02]  /*5000*/  UP2UR UR17, UPR, URZ, 0x2 ;  /* 0x00000002ff117883 */ /* 0x000fe40008000000 */
[----:B------:R-:W-:Y:S02]  /*5010*/  UISETP.NE.AND UP1, UPT, UR41, 0x1, UPT ;  /* 0x000000012900788c */ /* 0x000fe4000bf25270 */
[----:B-1----:R-:W-:Y:S02]  /*5020*/  UIMAD.WIDE.U32 UR20, UR4, UR14, URZ ;  /* 0x0000000e041472a5 */ /* 0x002fe4000f8e00ff */
[----:B------:R-:W-:Y:S01]  /*5030*/  USEL UR8, UR30, UR37, !UP0 ;  /* 0x000000251e087287 */ /* 0x000fe2000c000000 */
[----:B------:R-:W-:Y:S02]  /*5040*/  UMOV UR5, UR11 ;  /* 0x0000000b00057c82 */ /* 0x000fe40008000000 */
[----:B------:R-:W-:Y:S02]  /*5050*/  USHF.R.U32.HI UR6, URZ, UR39, UR5 ;  /* 0x00000027ff067299 */ /* 0x000fe40008011605 */
[----:B------:R-:W-:Y:S02]  /*5060*/  UIMAD.WIDE.U32 UR22, UR8, UR14, URZ ;  /* 0x0000000e081672a5 */ /* 0x000fe4000f8e00ff */
[----:B------:R-:W-:Y:S02]  /*5070*/  USEL UR6, UR7, UR6, !UP2 ;  /* 0x0000000607067287 */ /* 0x000fe4000d000000 */
[----:B------:R-:W-:Y:S02]  /*5080*/  UISETP.NE.AND UP2, UPT, UR12, URZ, UPT ;  /* 0x000000ff0c00728c */ /* 0x000fe4000bf45270 */
[----:B------:R-:W-:Y:S01]  /*5090*/  UIMAD.WIDE.U32 UR10, UR6, UR14, URZ ;  /* 0x0000000e060a72a5 */ /* 0x000fe2000f8e00ff */
[----:B------:R-:W-:Y:S02]  /*50a0*/  UMOV UR5, UR19 ;  /* 0x0000001300057c82 */ /* 0x000fe40008000000 */
[----:B------:R-:W-:Y:S03]  /*50b0*/  USHF.R.U32.HI UR9, URZ, UR33, UR5 ;  /* 0x00000021ff097299 */ /* 0x000fe60008011605 */
[----:B------:R-:W-:Y:S02]  /*50c0*/  UMOV UR5, UR21 ;  /* 0x0000001500057c82 */ /* 0x000fe40008000000 */
[----:B------:R-:W-:Y:S03]  /*50d0*/  @UP1 USHF.R.U32.HI UR4, URZ, UR15, UR5 ;  /* 0x0000000fff041299 */ /* 0x000fe60008011605 */
[----:B------:R-:W-:Y:S01]  /*50e0*/  UMOV UR5, UR23 ;  /* 0x0000001700057c82 */ /* 0x000fe20008000000 */
[----:B------:R-:W-:Y:S02]  /*50f0*/  UIMAD UR4, UR41, UR4, URZ ;  /* 0x00000004290472a4 */ /* 0x000fe4000f8e02ff */
[----:B------:R-:W-:Y:S02]  /*5100*/  @UP1 USHF.R.U32.HI UR8, URZ, UR15, UR5 ;  /* 0x0000000fff081299 */ /* 0x000fe40008011605 */
[----:B------:R-:W-:Y:S02]  /*5110*/  USEL UR5, UR13, UR9, !UP0 ;  /* 0x000000090d057287 */ /* 0x000fe4000c000000 */
[----:B------:R-:W-:Y:S02]  /*5120*/  UIMAD UR9, UR41, UR8, URZ ;  /* 0x00000008290972a4 */ /* 0x000fe4000f8e02ff */
[----:B------:R-:W-:Y:S03]  /*5130*/  UISETP.GE.AND UP0, UPT, UR6, UR4, UPT ;  /* 0x000000040600728c */ /* 0x000fe6000bf06270 */
[----:B------:R-:W-:Y:S01]  /*5140*/  UMOV UR4, UR11 ;  /* 0x0000000b00047c82 */ /* 0x000fe20008000000 */
[----:B------:R-:W-:Y:S02]  /*5150*/  UISETP.GE.OR UP0, UPT, UR5, UR9, UP0 ;  /* 0x000000090500728c */ /* 0x000fe40008706670 */
[----:B------:R-:W-:Y:S02]  /*5160*/  USHF.R.U32.HI UR4, URZ, UR15, UR4 ;  /* 0x0000000fff047299 */ /* 0x000fe40008011604 */
[----:B------:R-:W-:Y:S02]  /*5170*/  UIMAD.WIDE.U32 UR10, UR5, UR14, URZ ;  /* 0x0000000e050a72a5 */ /* 0x000fe4000f8e00ff */
[----:B------:R-:W-:Y:S04]  /*5180*/  USEL UR12, UR6, UR4, !UP1 ;  /* 0x00000004060c7287 */ /* 0x000fe8000c800000 */
[----:B------:R-:W-:Y:S01]  /*5190*/  UIADD3 UR9, UPT, UPT, -UR12, URZ, URZ ;  /* 0x000000ff0c097290 */ /* 0x000fe2000fffe1ff */
[----:B------:R-:W-:Y:S02]  /*51a0*/  @!UP0 UMOV UR4, UR11 ;  /* 0x0000000b00048c82 */ /* 0x000fe40008000000 */
[----:B------:R-:W-:Y:S02]  /*51b0*/  @!UP0 USHF.R.U32.HI UR4, URZ, UR15, UR4 ;  /* 0x0000000fff048299 */ /* 0x000fe40008011604 */
[----:B------:R-:W-:Y:S02]  /*51c0*/  UIMAD UR9, UR41, UR9, UR6 ;  /* 0x00000009290972a4 */ /* 0x000fe4000f8e0206 */
[----:B------:R-:W-:Y:S02]  /*51d0*/  @!UP0 USEL UR4, UR5, UR4, !UP1 ;  /* 0x0000000405048287 */ /* 0x000fe4000c800000 */
[----:B------:R-:W-:Y:S02]  /*51e0*/  UISETP.NE.AND UP1, UPT, UR17, URZ, UPT ;  /* 0x000000ff1100728c */ /* 0x000fe4000bf25270 */
[----:B------:R-:W-:Y:S02]  /*51f0*/  @!UP0 UIMAD UR9, UR8, UR9, UR4 ;  /* 0x00000009080982a4 */ /* 0x000fe4000f8e0204 */
[----:B------:R-:W-:Y:S02]  /*5200*/  @!UP0 UIADD3 UR10, UPT, UPT, UR12, -UR4, URZ ;  /* 0x800000040c0a8290 */ /* 0x000fe4000fffe0ff */
[----:B------:R-:W-:Y:S02]  /*5210*/  UIADD3 UR4, UPT, UPT, -UR5, URZ, URZ ;  /* 0x000000ff05047290 */ /* 0x000fe4000fffe1ff */
[----:B------:R-:W-:Y:S02]  /*5220*/  UIADD3 UR8, UPT, UPT, -UR6, URZ, URZ ;  /* 0x000000ff06087290 */ /* 0x000fe4000fffe1ff */
[----:B------:R-:W-:Y:S02]  /*5230*/  @!UP0 UIMAD UR6, UR10, UR41, UR5 ;  /* 0x000000290a0682a4 */ /* 0x000fe4000f8e0205 */
[----:B------:R-:W-:Y:S02]  /*5240*/  UIMAD UR13, UR16, UR4, UR13 ;  /* 0x00000004100d72a4 */ /* 0x000fe4000f8e020d */
[----:B------:R-:W-:Y:S01]  /*5250*/  UIMAD UR7, UR34, UR8, UR7 ;  /* 0x00000008220772a4 */ /* 0x000fe2000f8e0207 */
[----:B------:R-:W-:Y:S02]  /*5260*/  @!UP0 UMOV UR5, UR9 ;  /* 0x0000000900058c82 */ /* 0x000fe40008000000 */
[----:B------:R-:W-:Y:S02]  /*5270*/  UIMAD UR13, UR5, UR16, UR13 ;  /* 0x00000010050d72a4 */ /* 0x000fe4000f8e020d */
[----:B------:R-:W-:Y:S11]  /*5280*/  UIMAD UR7, UR6, UR34, UR7 ;  /* 0x00000022060772a4 */ /* 0x000ff6000f8e0207 */
[----:B------:R-:W-:Y:S01]  /*5290*/  @!UPT UIADD3 URZ, UPT, UPT, URZ, URZ, URZ ;  /* 0x000000fffffff290 */ /* 0x000fe2000fffe0ff */
.L_x_97:
[----:B------:R-:W3:Y:S01]  /*52a0*/  @!UP3 LDCU.128 UR20, c[0x0][0xb10] ;  /* 0x00016200ff14b7ac */ /* 0x000ee20008000c00 */
[----:B------:R-:W-:Y:S04]  /*52b0*/  ISETP.NE.U32.AND P0, PT, RZ, UR28, PT ;  /* 0x0000001cff007c0c */ /* 0x000fe8000bf05070 */
[----:B------:R-:W-:Y:S01]  /*52c0*/  ISETP.NE.AND.EX P0, PT, RZ, UR29, PT, P0 ;  /* 0x0000001dff007c0c */ /* 0x000fe2000bf05300 */
[----:B------:R-:W4:Y:S01]  /*52d0*/  @!UP3 LDCU UR5, c[0x0][0xb0c] ;  /* 0x00016180ff05b7ac */ /* 0x000f220008000800 */
[----:B---3--:R-:W-:Y:S07]  /*52e0*/  UIMAD.WIDE.U32 UR8, UR13, UR20, URZ ;  /* 0x000000140d0872a5 */ /* 0x008fee000f8e00ff */
[----:B------:R-:W-:Y:S01]  /*52f0*/  @!UP3 UMOV UR4, UR9 ;  /* 0x000000090004bc82 */ /* 0x000fe20008000000 */
[----:B----4-:R-:W-:Y:S02]  /*5300*/  @!UP3 UISETP.NE.AND UP0, UPT, UR5, 0x1, UPT ;  /* 0x000000010500b88c */ /* 0x010fe4000bf05270 */
[----:B------:R-:W-:Y:S02]  /*5310*/  @!UP3 USHF.R.U32.HI UR4, URZ, UR21, UR4 ;  /* 0x00000015ff04b299 */ /* 0x000fe40008011604 */
[----:B------:R-:W-:Y:S02]  /*5320*/  UIMAD.WIDE.U32 UR8, UR7, UR23, URZ ;  /* 0x00000017070872a5 */ /* 0x000fe4000f8e00ff */
[----:B------:R-:W-:Y:S02]  /*5330*/  @!UP3 USEL UR10, UR13, UR4, !UP0 ;  /* 0x000000040d0ab287 */ /* 0x000fe4000c000000 */
[----:B------:R-:W-:Y:S03]  /*5340*/  @!UP3 UISETP.NE.AND UP0, UPT, UR22, 0x1, UPT ;  /* 0x000000011600b88c */ /* 0x000fe6000bf05270 */
[----:B------:R-:W-:Y:S02]  /*5350*/  @!UP3 UMOV UR6, UR9 ;  /* 0x000000090006bc82 */ /* 0x000fe40008000000 */
[----:B------:R-:W3:Y:S02]  /*5360*/  @!UP3 LDCU UR4, c[0x0][0xb20] ;  /* 0x00016400ff04b7ac */ /* 0x000ee40008000800 */
[----:B---3--:R-:W-:Y:S04]  /*5370*/  @!UP3 USHF.R.U32.HI UR6, URZ, UR4, UR6 ;  /* 0x00000004ff06b299 */ /* 0x008fe80008011606 */
[----:B------:R-:W-:Y:S04]  /*5380*/  @!UP3 USEL UR6, UR7, UR6, !UP0 ;  /* 0x000000060706b287 */ /* 0x000fe8000c000000 */
[----:B------:R-:W-:Y:S02]  /*5390*/  @!UP3 UIADD3 UR4, UPT, UPT, -UR10, UR6, URZ ;  /* 0x000000060a04b290 */ /* 0x000fe4000fffe1ff */
[----:B------:R-:W-:Y:S02]  /*53a0*/  @!UP3 UIADD3 UR6, UPT, UPT, UR10, -UR6, URZ ;  /* 0x800000060a06b290 */ /* 0x000fe4000fffe0ff */
[----:B------:R-:W-:Y:S02]  /*53b0*/  @!UP3 UIMAD UR13, UR4, UR5, UR13 ;  /* 0x00000005040db2a4 */ /* 0x000fe4000f8e020d */
[----:B------:R-:W-:Y:S01]  /*53c0*/  @!UP3 UIMAD UR7, UR6, UR22, UR7 ;  /* 0x000000160607b2a4 */ /* 0x000fe2000f8e0207 */
[----:B------:R-:W-:Y:S11]  /*53d0*/  BRA.U UP4, `(.L_x_98) ;  /* 0x0000000104107547 */ /* 0x000ff6000b800000 */
[----:B--2---:R-:W-:Y:S04]  /*53e0*/  MOV R0, UR38 ;  /* 0x0000002600007c02 */ /* 0x004fe80008000f00 */
[----:B------:R-:W-:Y:S04]  /*53f0*/  SHF.L.U32 R3, R0, 0x1f, RZ ;  /* 0x0000001f00037819 */ /* 0x000fe800000006ff */
[----:B------:R-:W2:Y:S02]  /*5400*/  SYNCS.PHASECHK.TRANS64.TRYWAIT P1, [UR24+0x1a8], R3 ;  /* 0x0001a803ff0075a7 */ /* 0x000ea40008021118 */
[----:B--2---:R-:W-:Y:S05]  /*5410*/  @!P1 BRA `(.L_x_99) ;  /* 0x0000002800ac9947 */ /* 0x004fea0003800000 */
.L_x_98:
[----:B------:R-:W-:Y:S05]  /*5420*/  BRA.U !UP6, `(.L_x_100) ;  /* 0x000000010e387547 */ /* 0x000fea000b800000 */
[----:B------:R-:W-:Y:S01]  /*5430*/  UPLOP3.LUT UP1, UPT, UPT, UPT, UP5, 0x80, 0x8 ;  /* 0x000000000008789c */ /* 0x000fe20003f2f050 */
[----:B------:R-:W-:Y:S01]  /*5440*/  HFMA2 R19, -RZ, RZ, 0, 5.9604644775390625e-08 ;  /* 0x00000001ff137431 */ /* 0x000fe200000001ff */
[----:B------:R-:W3:Y:S04]  /*5450*/  LDCU.64 UR8, c[0x0][0x358] ;  /* 0x00006b00ff0877ac */ /* 0x000ee80008000a00 */
[----:B------:R-:W-:Y:S05]  /*5460*/  PLOP3.LUT P1, PT, PT, PT, UP1, 0x80, 0x8 ;  /* 0x000000000008781c */ /* 0x000fea0003f2f018 */
[----:B------:R-:W4:Y:S01]  /*5470*/  @UP1 LDCU.64 UR4, c[0x0][0x888] ;  /* 0x00011100ff0417ac */ /* 0x000f220008000a00 */
[----:B------:R-:W-:Y:S04]  /*5480*/  @UP1 UIMAD UR6, UR36, UR28, URZ ;  /* 0x0000001c240612a4 */ /* 0x000fe8000f8e02ff */
[----:B----4-:R-:W-:Y:S06]  /*5490*/  @UP1 UIMAD.WIDE UR4, UR6, 0x4, UR4 ;  /* 0x00000004060418a5 */ /* 0x010fec000f8e0204 */
[----:B------:R-:W-:Y:S02]  /*54a0*/  IMAD.U32 R2, RZ, RZ, UR4 ;  /* 0x00000004ff027e24 */ /* 0x000fe4000f8e00ff */
[----:B--2---:R-:W-:Y:S05]  /*54b0*/  IMAD.U32 R3, RZ, RZ, UR5 ;  /* 0x00000005ff037e24 */ /* 0x004fea000f8e00ff */
[----:B---3--:R-:W2:Y:S02]  /*54c0*/  @P1 LDG.E R0, desc[UR8][R2.64] ;  /* 0x0000000802001981 */ /* 0x008ea4000c1e1900 */
[----:B--2---:R-:W-:Y:S01]  /*54d0*/  @P1 R2UR UR45, R0 ;  /* 0x00000000002d12ca */ /* 0x004fe200000e0000 */
[----:B------:R-:W-:Y:S05]  /*54e0*/  IMAD.MOV.U32 R0, RZ, RZ, 0x1 ;  /* 0x00000001ff007424 */ /* 0x000fea00078e00ff */
[----:B------:R-:W-:Y:S08]  /*54f0*/  @!P1 PRMT R19, R0, 0x7610, R19 ;  /* 0x0000761000139816 */ /* 0x000ff00000000013 */
[----:B------:R-:W3:Y:S02]  /*5500*/  @!UP1 LDCU UR45, c[0x0][0x880] ;  /* 0x00011000ff2d97ac */ /* 0x000ee40008000800 */
.L_x_100:
[----:B---3--:R-:W-:Y:S01]  /*5510*/  @!P0 FSETP.EQ.AND P2, PT, RZ, UR45, PT ;  /* 0x0000002dff008c0b */ /* 0x008fe2000bf42000 */
[----:B------:R-:W-:Y:S01]  /*5520*/  @!UPT UIADD3 URZ, UPT, UPT, URZ, URZ, URZ ;  /* 0x000000fffffff290 */ /* 0x000fe2000fffe0ff */
[----:B------:R-:W-:Y:S11]  /*5530*/  @!P0 BRA `(.L_x_101) ;  /* 0x0000000000148947 */ /* 0x000ff60003800000 */
[----:B------:R-:W-:Y:S02]  /*5540*/  LOP3.LUT P0, RZ, R19, 0xff, RZ, 0xc0, !PT ;  /* 0x000000ff13ff7812 */ /* 0x000fe4000780c0ff */
[----:B------:R-:W-:Y:S04]  /*5550*/  PLOP3.LUT P2, PT, PT, PT, UP1, 0x80, 0x8 ;  /* 0x000000000008781c */ /* 0x000fe80003f4f018 */
[----:B------:R-:W-:Y:S07]  /*5560*/  PLOP3.LUT P2, PT, P2, PT, PT, 0x8, 0x80 ;  /* 0x000000000080781c */ /* 0x000fee000174e170 */
[----:B------:R-:W-:Y:S11]  /*5570*/  @P0 FSETP.EQ.AND P2, PT, RZ, UR45, PT ;  /* 0x0000002dff000c0b */ /* 0x000ff6000bf42000 */
[----:B------:R-:W-:Y:S02]  /*5580*/  @!UPT UIADD3 URZ, UPT, UPT, URZ, URZ, URZ ;  /* 0x000000fffffff290 */ /* 0x000fe4000fffe0ff */
.L_x_101:
[----:B------:R-:W-:Y:S01]  /*5590*/  ULEA UR4, UR25, UR24, 0x3 ;  /* 0x0000001819047291 */ /* 0x000fe2000f8e18ff */
[----:B--2---:R-:W-:Y:S02]  /*55a0*/  SHF.L.U32 R0, R11, 0x1f, RZ ;  /* 0x0000001f0b007819 */ /* 0x004fe400000006ff */
[----:B------:R-:W-:Y:S01]  /*55b0*/  ELECT P1, URZ, PT ;  /* 0x0000000000ff782f */ /* 0x000fe20003820000 */
[----:B------:R-:W-:Y:S05]  /*55c0*/  VIADD R10, R10, 0x1 ;  /* 0x000000010a0a7836 */ /* 0x000fea0000000000 */
[----:B------:R-:W2:Y:S02]  /*55d0*/  SYNCS.PHASECHK.TRANS64.TRYWAIT P0, [UR4+0x190], R0 ;  /* 0x00019000ff0075a7 */ /* 0x000ea40008001104 */
[----:B--2---:R-:W-:Y:S05]  /*55e0*/  @!P0 BRA `(.L_x_102) ;  /* 0x0000002800508947 */ /* 0x004fea0003800000 */
.L_x_195:
[----:B------:R-:W-:Y:S01]  /*55f0*/  UIADD3 UR9, UPT, UPT, UR4, 0x180, URZ ;  /* 0x0000018004097890 */ /* 0x000fe2000fffe0ff */
[----:B------:R-:W-:Y:S01]  /*5600*/  PLOP3.LUT P1, PT, P2, P1, PT, 0xf2, 0x2f ;  /* 0x00000000002f781c */ /* 0x000fe20001723e72 */
[----:B------:R-:W-:Y:S01]  /*5610*/  UPLOP3.LUT UP4, UPT, UPT, UPT, UPT, 0x80, 0x8 ;  /* 0x000000000008789c */ /* 0x000fe20003f8f070 */
[----:B------:R-:W-:Y:S01]  /*5620*/  R2UR UR23, R31 ;  /* 0x000000001f1772ca */ /* 0x000fe200000e0000 */
[----:B------:R-:W-:Y:S01]  /*5630*/  UMOV UR20, 0x0 ;  /* 0x0000000000147882 */ /* 0x000fe20000000000 */
[----:B------:R-:W-:Y:S01]  /*5640*/  UMOV UR21, 0x10000000 ;  /* 0x1000000000157882 */ /* 0x000fe20000000000 */
[----:B------:R-:W-:Y:S01]  /*5650*/  UMOV UR12, UR36 ;  /* 0x00000024000c7c82 */ /* 0x000fe20008000000 */
[----:B------:R-:W-:Y:S01]  /*5660*/  R2UR UR22, R32 ;  /* 0x00000000201672ca */ /* 0x000fe200000e0000 */
[----:B------:R-:W-:Y:S06]  /*5670*/  UMOV UR36, UR26 ;  /* 0x0000001a00247c82 */ /* 0x000fec0008000000 */
[----:B------:R-:W-:Y:S01]  /*5680*/  VOTEU.ALL UP0, P1 ;  /* 0x0000000000ff7886 */ /* 0x000fe20000800000 */
[----:B------:R-:W-:Y:S04]  /*5690*/  @!P1 IADD3 R2, P0, PT, R12, 0x580, RZ ;  /* 0x000005800c029810 */ /* 0x000fe80007f1e0ff */
[----:B------:R-:W-:Y:S01]  /*56a0*/  @!UP0 ULEA UR5, UR25, UR24, 0xa ;  /* 0x0000001819058291 */ /* 0x000fe2000f8e50ff */
[----:B--2---:R-:W-:Y:S01]  /*56b0*/  @!P1 IMAD.X R0, RZ, RZ, R13, P0 ;  /* 0x000000ffff009224 */ /* 0x004fe200000e060d */
[----:B------:R-:W-:Y:S01]  /*56c0*/  @!UP0 USHF.L.U32 UR10, UR50, 0x3, URZ ;  /* 0x00000003320a8899 */ /* 0x000fe200080006ff */
[----:B------:R-:W-:Y:S01]  /*56d0*/  @!P1 R2UR UR6, R2 ;  /* 0x00000000020692ca */ /* 0x000fe200000e0000 */
[----:B------:R-:W-:Y:S01]  /*56e0*/  @!UP0 UIADD3 UR8, UPT, UPT, UR5, 0x280, URZ ;  /* 0x0000028005088890 */ /* 0x000fe2000fffe0ff */
[C---:B------:R-:W-:Y:S01]  /*56f0*/  ISETP.NE.AND P0, PT, R10.reuse, 0x2, PT ;  /* 0x000000020a00780c */ /* 0x040fe20003f05270 */
[----:B------:R-:W-:Y:S02]  /*5700*/  UIADD3 UR5, UPT, UPT, UR25, 0x1, URZ ;  /* 0x0000000119057890 */ /* 0x000fe4000fffe0ff */
[----:B------:R-:W-:Y:S01]  /*5710*/  @!UP0 USHF.L.U32 UR11, UR51, 0x6, URZ ;  /* 0x00000006330b8899 */ /* 0x000fe200080006ff */
[----:B------:R-:W-:Y:S01]  /*5720*/  SEL R10, R10, RZ, P0 ;  /* 0x000000ff0a0a7207 */ /* 0x000fe20000000000 */
[----:B------:R-:W-:Y:S02]  /*5730*/  UISETP.NE.AND UP0, UPT, UR5, 0x2, UPT ;  /* 0x000000020500788c */ /* 0x000fe4000bf05270 */
[----:B------:R-:W-:Y:S02]  /*5740*/  UIADD3 UR50, UPT, UPT, UR7, UR23, URZ ;  /* 0x0000001707327290 */ /* 0x000fe4000fffe0ff */
[----:B------:R-:W-:Y:S01]  /*5750*/  USEL UR25, UR5, URZ, UP0 ;  /* 0x000000ff05197287 */ /* 0x000fe20008000000 */
[----:B------:R-:W-:Y:S01]  /*5760*/  @!P1 R2UR UR5, R0 ;  /* 0x00000000000592ca */ /* 0x000fe200000e0000 */
[----:B------:R-:W-:Y:S01]  /*5770*/  IMAD.U32 R2, RZ, RZ, UR6 ;  /* 0x00000006ff027e24 */ /* 0x000fe2000f8e00ff */
[----:B------:R-:W-:Y:S01]  /*5780*/  USEL UR17, URZ, 0x1, UP0 ;  /* 0x00000001ff117887 */ /* 0x000fe20008000000 */
[----:B------:R-:W-:Y:S01]  /*5790*/  SEL R0, RZ, 0x1, P0 ;  /* 0x00000001ff007807 */ /* 0x000fe20000000000 */
[----:B------:R-:W-:Y:S01]  /*57a0*/  VOTEU.ALL UP0, P1 ;  /* 0x0000000000ff7886 */ /* 0x000fe20000800000 */
[----:B------:R-:W-:Y:S01]  /*57b0*/  UIADD3 UR51, UPT, UPT, UR13, UR22, URZ ;  /* 0x000000160d337290 */ /* 0x000fe2000fffe0ff */
[----:B------:R-:W-:Y:S02]  /*57c0*/  @!P1 R2UR UR18, R2 ;  /* 0x00000000021292ca */ /* 0x000fe400000e0000 */
[----:B------:R-:W-:Y:S02]  /*57d0*/  LOP3.LUT R9, R9, R0, RZ, 0x3c, !PT ;  /* 0x0000000009097212 */ /* 0x000fe400078e3cff */
[----:B------:R-:W-:Y:S03]  /*57e0*/  LOP3.LUT R11, R11, UR17, RZ, 0x3c, !PT ;  /* 0x000000110b0b7c12 */ /* 0x000fe6000f8e3cff */
[----:B------:R-:W-:Y:S01]  /*57f0*/  IMAD.U32 R3, RZ, RZ, UR5 ;  /* 0x00000005ff037e24 */ /* 0x000fe2000f8e00ff */
[----:B------:R-:W-:Y:S04]  /*5800*/  UPRMT UR5, UR47, 0x654, UR9 ;  /* 0x000006542f057896 */ /* 0x000fe80008000009 */
[----:B------:R-:W-:Y:S11]  /*5810*/  @!P1 R2UR UR19, R3 ;  /* 0x00000000031392ca */ /* 0x000ff600000e0000 */
[----:B------:R-:W-:Y:S02]  /*5820*/  @!UPT UIADD3 URZ, UPT, UPT, URZ, URZ, URZ ;  /* 0x000000fffffff290 */ /* 0x000fe4000fffe0ff */
[----:B------:R2:W-:Y:S01]  /*5830*/  @!UP0 UTMALDG.3D [UR8], [UR18], desc[UR20] ;  /* 0x00001408120085b4 */ /* 0x0005e20008011000 */
[----:B------:R2:W-:Y:S01]  /*5840*/  @!P1 SYNCS.ARRIVE.TRANS64.RED.A0TR RZ, [UR4+0x180], R8 ;  /* 0x00018008ffff99a7 */ /* 0x0005e20008300404 */
[----:B------:R-:W-:Y:S01]  /*5850*/  SYNCS.ARRIVE.TRANS64.RED.A1T0 RZ, [UR5], RZ ;  /* 0x000000ffffff79a7 */ /* 0x000fe20008100405 */
[----:B------:R-:W-:Y:S05]  /*5860*/  BRA.U UP2, `(.L_x_103) ;  /* 0xfffffff502507547 */ /* 0x000fea000b83ffff */
[----:B------:R-:W-:Y:S01]  /*5870*/  UIADD3 UR24, UPT, UPT, UR24, 0x190, URZ ;  /* 0x0000019018187890 */ /* 0x000fe2000fffe0ff */
[----:B------:R-:W-:-:S03]  /*5880*/  SHF.L.U32 R3, R11, 0x1f, RZ ;  /* 0x0000001f0b037819 */ /* 0x000fc600000006ff */
[----:B------:R-:W-:-:S09]  /*5890*/  ULEA UR4, UR25, UR24, 0x3 ;  /* 0x0000001819047291 */ /* 0x000fd2000f8e18ff */
[----:B------:R-:W3:Y:S02]  /*58a0*/  SYNCS.PHASECHK.TRANS64.TRYWAIT P0, [UR4], R3 ;  /* 0x00000003ff0075a7 */ /* 0x000ee40008001104 */
[----:B---3--:R-:W-:Y:S05]  /*58b0*/  @!P0 BRA `(.L_x_104) ;  /* 0x0000002400b48947 */ /* 0x008fea0003800000 */
.L_x_197:
[----:B------:R-:W-:-:S04]  /*58c0*/  UIADD3 UR4, UPT, UPT, UR25, 0x1, URZ ;  /* 0x0000000119047890 */ /* 0x000fc8000fffe0ff */
[----:B------:R-:W-:-:S04]  /*58d0*/  UISETP.NE.AND UP0, UPT, UR4, 0x2, UPT ;  /* 0x000000020400788c */ /* 0x000fc8000bf05270 */
[----:B------:R-:W-:Y:S02]  /*58e0*/  USEL UR5, URZ, 0x1, UP0 ;  /* 0x00000001ff057887 */ /* 0x000fe40008000000 */
[----:B------:R-:W-:-:S04]  /*58f0*/  USEL UR4, UR4, URZ, UP0 ;  /* 0x000000ff04047287 */ /* 0x000fc80008000000 */
[----:B------:R-:W-:Y:S01]  /*5900*/  ULEA UR4, UR4, UR24, 0x3 ;  /* 0x0000001804047291 */ /* 0x000fe2000f8e18ff */
[----:B---3--:R-:W-:-:S04]  /*5910*/  LOP3.LUT R3, R11, UR5, RZ, 0x3c, !PT ;  /* 0x000000050b037c12 */ /* 0x008fc8000f8e3cff */
[----:B------:R-:W-:Y:S01]  /*5920*/  SHF.L.U32 R3, R3, 0x1f, RZ ;  /* 0x0000001f03037819 */ /* 0x000fe200000006ff */
[----:B------:R-:W-:-:S07]  /*5930*/  IMAD.U32 R0, RZ, RZ, UR4 ;  /* 0x00000004ff007e24 */ /* 0x000fce000f8e00ff */
.L_x_105:
[----:B---3--:R3:W4:Y:S02]  /*5940*/  SYNCS.PHASECHK.TRANS64.TRYWAIT P0, [R0+URZ], R3 ;  /* 0x00000003000075a7 */ /* 0x00872400080011ff */
[----:B----4-:R-:W-:Y:S05]  /*5950*/  @!P0 NANOSLEEP.SYNCS 0x989680 ;  /* 0x009896800000895d */ /* 0x010fea0003900000 */
[----:B------:R-:W4:Y:S02]  /*5960*/  @!P0 SYNCS.PHASECHK.TRANS64 P0, [R0+URZ], R3 ;  /* 0x00000003000085a7 */ /* 0x000f2400080010ff */
[----:B-12-4-:R-:W-:Y:S05]  /*5970*/  @P0 EXIT ;  /* 0x000000000000094d */ /* 0x016fea0003800000 */
[----:B------:R-:W-:Y:S05]  /*5980*/  BRA `(.L_x_105) ;  /* 0xfffffffc00ec7947 */ /* 0x000fea000383ffff */
.L_x_95:
[----:B------:R-:W-:-:S06]  /*5990*/  UISETP.GE.AND UP0, UPT, UR18, 0x4, UPT ;  /* 0x000000041200788c */ /* 0x000fcc000bf06270 */
[----:B------:R-:W-:-:S13]  /*59a0*/  PLOP3.LUT P0, PT, PT, PT, UP0, 0x80, 0x8 ;  /* 0x000000000008781c */ /* 0x000fda0003f0f008 */
[----:B-1----:R-:W-:Y:S05]  /*59b0*/  @!P0 EXIT ;  /* 0x000000000000894d */ /* 0x002fea0003800000 */
[----:B------:R-:W-:Y:S01]  /*59c0*/  BAR.SYNC.DEFER_BLOCKING 0x6, 0xa0 ;  /* 0x0182800000007b1d */ /* 0x000fe20000010000 */
[C---:B------:R-:W-:Y:S02]  /*59d0*/  IMAD.SHL.U32 R0, R38.reuse, 0x8, RZ ;  /* 0x0000000826007824 */ /* 0x040fe400078e00ff */
[----:B------:R-:W-:Y:S02]  /*59e0*/  HFMA2 R36, -RZ, RZ, 0, 5.9604644775390625e-08 ;  /* 0x00000001ff247431 */ /* 0x000fe400000001ff */
[C---:B------:R-:W-:Y:S01]  /*59f0*/  IMAD.U32 R16, R38.reuse, 0x10000, RZ ;  /* 0x0001000026107824 */ /* 0x040fe200078e00ff */
[----:B------:R-:W-:Y:S01]  /*5a00*/  CS2R R34, SRZ ;  /* 0x0000000000227805 */ /* 0x000fe2000001ff00 */
[----:B------:R-:W-:Y:S01]  /*5a10*/  IMAD.SHL.U32 R37, R38, 0x4, RZ ;  /* 0x0000000426257824 */ /* 0x000fe200078e00ff */
[----:B------:R-:W-:Y:S01]  /*5a20*/  UMOV UR4, 0x400 ;  /* 0x0000040000047882 */ /* 0x000fe20000000000 */
[----:B------:R-:W1:Y:S01]  /*5a30*/  LDC.64 R26, c[0x0][0x8b0] ;  /* 0x00022c00ff1a7b82 */ /* 0x000e620000000a00 */
[----:B------:R-:W-:Y:S01]  /*5a40*/  ULEA UR4, UR47, UR4, 0x18 ;  /* 0x000000042f047291 */ /* 0x000fe2000f8ec0ff */
[----:B------:R-:W-:Y:S01]  /*5a50*/  LOP3.LUT R0, R0, 0x78, RZ, 0xc0, !PT ;  /* 0x0000007800007812 */ /* 0x000fe200078ec0ff */
[----:B------:R-:W-:Y:S01]  /*5a60*/  IMAD.MOV.U32 R42, RZ, RZ, RZ ;  /* 0x000000ffff2a7224 */ /* 0x000fe200078e00ff */
[----:B------:R-:W-:Y:S01]  /*5a70*/  LOP3.LUT R16, R16, 0x600000, RZ, 0xc0, !PT ;  /* 0x0060000010107812 */ /* 0x000fe200078ec0ff */
[----:B------:R-:W2:Y:S01]  /*5a80*/  LDCU UR62, c[0x0][0x370] ;  /* 0x00006e00ff3e77ac */ /* 0x000ea20008000800 */
[----:B------:R-:W-:-:S02]  /*5a90*/  LOP3.LUT R37, R0, 0x180, R37, 0xf8, !PT ;  /* 0x0000018000257812 */ /* 0x000fc400078ef825 */
[----:B------:R-:W3:Y:S01]  /*5aa0*/  LDC.64 R24, c[0x0][0x8a8] ;  /* 0x00022a00ff187b82 */ /* 0x000ee20000000a00 */
[----:B------:R-:W-:Y:S01]  /*5ab0*/  LOP3.LUT R38, R38, 0x60, RZ, 0xc0, !PT ;  /* 0x0000006026267812 */ /* 0x000fe200078ec0ff */
[----:B------:R-:W4:Y:S01]  /*5ac0*/  LDCU UR44, c[0x0][0xb0c] ;  /* 0x00016180ff2c77ac */ /* 0x000f220008000800 */
[----:B------:R-:W-:Y:S01]  /*5ad0*/  SHF.L.U32 R37, R37, 0x1, RZ ;  /* 0x0000000125257819 */ /* 0x000fe200000006ff */
[----:B------:R-:W1:Y:S01]  /*5ae0*/  LDCU UR40, c[0x0][0xb30] ;  /* 0x00016600ff2877ac */ /* 0x000e620008000800 */
[----:B------:R-:W2:Y:S01]  /*5af0*/  LDS R3, [UR4+0x260] ;  /* 0x00026004ff037984 */ /* 0x000ea20008000800 */
[----:B------:R-:W4:Y:S01]  /*5b00*/  LDCU.64 UR4, c[0x0][0x890] ;  /* 0x00011200ff0477ac */ /* 0x000f220008000a00 */
[----:B------:R-:W1:Y:S01]  /*5b10*/  LDCU.64 UR60, c[0x0][0x888] ;  /* 0x00011100ff3c77ac */ /* 0x000e620008000a00 */
[----:B------:R-:W1:Y:S01]  /*5b20*/  LDCU.64 UR42, c[0x0][0xb28] ;  /* 0x00016500ff2a77ac */ /* 0x000e620008000a00 */
[----:B------:R-:W1:Y:S01]  /*5b30*/  LDCU.128 UR56, c[0x0][0xb10] ;  /* 0x00016200ff3877ac */ /* 0x000e620008000c00 */
[----:B------:R-:W1:Y:S01]  /*5b40*/  LDCU UR55, c[0x0][0x374] ;  /* 0x00006e80ff3777ac */ /* 0x000e620008000800 */
[----:B----4-:R-:W-:Y:S01]  /*5b50*/  MOV R30, UR4 ;  /* 0x00000004001e7c02 */ /* 0x010fe20008000f00 */
[----:B------:R-:W-:Y:S01]  /*5b60*/  IMAD.U32 R29, RZ, RZ, UR5 ;  /* 0x00000005ff1d7e24 */ /* 0x000fe2000f8e00ff */
[----:B------:R-:W-:Y:S01]  /*5b70*/  UMOV UR39, URZ ;  /* 0x000000ff00277c82 */ /* 0x000fe20008000000 */
[----:B------:R-:W-:Y:S01]  /*5b80*/  UMOV UR49, URZ ;  /* 0x000000ff00317c82 */ /* 0x000fe20008000000 */
[----:B------:R-:W-:Y:S01]  /*5b90*/  UMOV UR53, URZ ;  /* 0x000000ff00357c82 */ /* 0x000fe20008000000 */
[----:B------:R-:W-:Y:S01]  /*5ba0*/  UMOV UR54, URZ ;  /* 0x000000ff00367c82 */ /* 0x000fe20008000000 */
[----:B-12---:R-:W-:-:S07]  /*5bb0*/  IMAD.IADD R16, R3, 0x1, R16 ;  /* 0x0000000103107824 */ /* 0x006fce00078e0210 */
.L_x_121:
[----:B-1----:R-:W1:Y:S01]  /*5bc0*/  S2UR UR4, SR_CgaCtaId ;  /* 0x00000000000479c3 */ /* 0x002e620000008800 */
[----:B------:R-:W-:Y:S01]  /*5bd0*/  UMOV UR48, 0x400 ;  /* 0x0000040000307882 */ /* 0x000fe20000000000 */
[----:B------:R-:W-:Y:S01]  /*5be0*/  SHF.L.U32 R3, R34, 0x1f, RZ ;  /* 0x0000001f22037819 */ /* 0x000fe200000006ff */
[----:B-1----:R-:W-:Y:S06]  /*5bf0*/  ULEA UR48, UR4, UR48, 0x18 ;  /* 0x0000003004307291 */ /* 0x002fec000f8ec0ff */
[C---:B------:R-:W-:Y:S02]  /*5c00*/  LEA R0, R42.reuse, UR48, 0x3 ;  /* 0x000000302a007c11 */ /* 0x040fe4000f8e18ff */
[----:B------:R-:W-:Y:S02]  /*5c10*/  LEA R5, R42, UR48, 0x4 ;  /* 0x000000302a057c11 */ /* 0x000fe4000f8e20ff */
[----:B------:R-:W1:Y:S02]  /*5c20*/  SYNCS.PHASECHK.TRANS64.TRYWAIT P0, [R0+URZ+0x1b0], R3 ;  /* 0x0001b003000075a7 */ /* 0x000e6400080011ff */
[----:B-12---:R-:W-:Y:S05]  /*5c30*/  @!P0 BRA `(.L_x_106) ;  /* 0x0000002000ec8947 */ /* 0x006fea0003800000 */
.L_x_198:
[----:B------:R-:W-:Y:S01]  /*5c40*/  R2UR UR7, R39 ;  /* 0x00000000270772ca */ /* 0x000fe200000e0000 */
[----:B------:R-:W2:Y:S01]  /*5c50*/  LDS.128 R4, [R5+0x240] ;  /* 0x0002400005047984 */ /* 0x000ea20000000c00 */
[----:B-1----:R-:W-:Y:S01]  /*5c60*/  VIADD R0, R0, 0x1c0 ;  /* 0x000001c000007836 */ /* 0x002fe20000000000 */
[----:B------:R-:W-:Y:S04]  /*5c70*/  UISETP.GE.AND UP0, UPT, UR41, 0x1, UPT ;  /* 0x000000012900788c */ /* 0x000fe8000bf06270 */
[----:B------:R-:W-:Y:S01]  /*5c80*/  PRMT R0, RZ, 0x654, R0 ;  /* 0x00000654ff007816 */ /* 0x000fe20000000000 */
[----:B------:R-:W-:Y:S01]  /*5c90*/  @!PT LDS RZ, [RZ] ;  /* 0x00000000fffff984 */ /* 0x000fe20000000800 */
[----:B------:R-:W-:Y:S01]  /*5ca0*/  @!PT LDS RZ, [RZ] ;  /* 0x00000000fffff984 */ /* 0x000fe20000000800 */
[----:B------:R-:W-:Y:S01]  /*5cb0*/  @!PT LDS RZ, [RZ] ;  /* 0x00000000fffff984 */ /* 0x000fe20000000800 */
[----:B------:R-:W-:Y:S01]  /*5cc0*/  @!PT LDS RZ, [RZ] ;  /* 0x00000000fffff984 */ /* 0x000fe20000000800 */
[----:B------:R1:W-:Y:S06]  /*5cd0*/  MEMBAR.ALL.CTA ;  /* 0x0000000000007992 */ /* 0x0003ec0000008000 */
[----:B-1----:R-:W1:Y:S02]  /*5ce0*/  FENCE.VIEW.ASYNC.S ;  /* 0x00000000000073c6 */ /* 0x002e640000000000 */
[----:B-1----:R1:W-:Y:S01]  /*5cf0*/  SYNCS.ARRIVE.TRANS64.RED.A1T0 RZ, [R0+URZ], RZ ;  /* 0x000000ff00ff79a7 */ /* 0x0023e200081004ff */
[----:B--2---:R-:W-:Y:S11]  /*5d00*/  LOP3.LUT P0, RZ, R6, 0x1, RZ, 0xc0, !PT ;  /* 0x0000000106ff7812 */ /* 0x004ff6000780c0ff */
[----:B------:R-:W-:Y:S02]  /*5d10*/  @!UPT UIADD3 URZ, UPT, UPT, URZ, URZ, URZ ;  /* 0x000000fffffff290 */ /* 0x000fe4000fffe0ff */
[----:B------:R-:W-:Y:S01]  /*5d20*/  VOTEU.ANY UP1, P0 ;  /* 0x0000000000ff7886 */ /* 0x000fe20000020100 */
[----:B------:R-:W-:Y:S01]  /*5d30*/  PLOP3.LUT P0, PT, PT, PT, UP1, 0x80, 0x8 ;  /* 0x000000000008781c */ /* 0x000fe20003f0f018 */
[----:B------:R-:W-:Y:S11]  /*5d40*/  UP2UR UR63, UPR, URZ, 0x2 ;  /* 0x00000002ff3f7883 */ /* 0x000ff60008000000 */
[----:B------:R-:W-:Y:S01]  /*5d50*/  @!UPT UIADD3 URZ, UPT, UPT, URZ, URZ, URZ ;  /* 0x000000fffffff290 */ /* 0x000fe2000fffe0ff */
[----:B------:R-:W-:Y:S02]  /*5d60*/  @P0 SHF.R.U32.HI R2, RZ, 0x10, R5 ;  /* 0x00000010ff020819 */ /* 0x000fe40000011605 */
[----:B------:R-:W-:Y:S02]  /*5d70*/  @P0 MOV R3, R4 ;  /* 0x0000000400030202 */ /* 0x000fe40000000f00 */
[----:B------:R-:W-:Y:S02]  /*5d80*/  @P0 R2UR UR4, R2 ;  /* 0x00000000020402ca */ /* 0x000fe400000e0000 */
[----:B------:R-:W-:Y:S02]  /*5d90*/  @P0 LOP3.LUT R4, R5, 0xffff, RZ, 0xc0, !PT ;  /* 0x0000ffff05040812 */ /* 0x000fe400078ec0ff */
[----:B------:R-:W-:Y:S02]  /*5da0*/  @P0 R2UR UR6, R3 ;  /* 0x00000000030602ca */ /* 0x000fe400000e0000 */
[----:B------:R-:W-:Y:S07]  /*5db0*/  @P0 R2UR UR5, R4 ;  /* 0x00000000040502ca */ /* 0x000fee00000e0000 */
[----:B------:R-:W-:Y:S02]  /*5dc0*/  @UP1 UMOV UR7, UR4 ;  /* 0x0000000400071c82 */ /* 0x000fe40008000000 */
[----:B------:R-:W-:Y:S02]  /*5dd0*/  IMAD.U32 R39, RZ, RZ, UR7 ;  /* 0x00000007ff277e24 */ /* 0x000fe4000f8e00ff */
[----:B------:R-:W-:Y:S02]  /*5de0*/  @UP1 UMOV UR38, UR6 ;  /* 0x0000000600261c82 */ /* 0x000fe40008000000 */
[----:B------:R-:W-:Y:S01]  /*5df0*/  @UP1 UMOV UR37, UR5 ;  /* 0x0000000500251c82 */ /* 0x000fe20008000000 */
[----:B-1----:R-:W-:Y:S05]  /*5e00*/  BRA.U !UP0, `(.L_x_107) ;  /* 0x0000000108cc7547 */ /* 0x002fea000b800000 */
[----:B------:R-:W1:Y:S01]  /*5e10*/  LDCU UR12, c[0x0][0xb20] ;  /* 0x00016400ff0c77ac */ /* 0x000e620008000800 */
[----:B------:R-:W-:Y:S02]  /*5e20*/  UIMAD.WIDE.U32 UR4, UR55, UR59, URZ ;  /* 0x0000003b370472a5 */ /* 0x000fe4000f8e00ff */
[----:B------:R-:W-:Y:S02]  /*5e30*/  UIMAD.WIDE.U32 UR6, UR62, UR56, URZ ;  /* 0x000000383e0672a5 */ /* 0x000fe4000f8e00ff */
[----:B------:R-:W-:Y:S02]  /*5e40*/  UISETP.NE.AND UP0, UPT, UR58, 0x1, UPT ;  /* 0x000000013a00788c */ /* 0x000fe4000bf05270 */
[----:B------:R-:W-:Y:S02]  /*5e50*/  UIMAD.WIDE.U32 UR8, UR37, UR59, URZ ;  /* 0x0000003b250872a5 */ /* 0x000fe4000f8e00ff */
[----:B------:R-:W-:Y:S02]  /*5e60*/  UISETP.NE.AND UP1, UPT, UR44, 0x1, UPT ;  /* 0x000000012c00788c */ /* 0x000fe4000bf25270 */
[----:B------:R-:W-:Y:S02]  /*5e70*/  UIMAD.WIDE.U32 UR10, UR38, UR56, URZ ;  /* 0x00000038260a72a5 */ /* 0x000fe4000f8e00ff */
[----:B------:R-:W-:Y:S01]  /*5e80*/  UISETP.NE.AND UP2, UPT, UR41, 0x1, UPT ;  /* 0x000000012900788c */ /* 0x000fe2000bf45270 */
[----:B------:R-:W-:Y:S02]  /*5e90*/  UMOV UR4, UR5 ;  /* 0x0000000500047c82 */ /* 0x000fe40008000000 */
[----:B-1----:R-:W-:Y:S03]  /*5ea0*/  USHF.R.U32.HI UR5, URZ, UR12, UR4 ;  /* 0x0000000cff057299 */ /* 0x002fe60008011604 */
[----:B------:R-:W-:Y:S02]  /*5eb0*/  UMOV UR4, UR7 ;  /* 0x0000000700047c82 */ /* 0x000fe40008000000 */
[----:B------:R-:W-:Y:S02]  /*5ec0*/  USHF.R.U32.HI UR7, URZ, UR57, UR4 ;  /* 0x00000039ff077299 */ /* 0x000fe40008011604 */
[----:B------:R-:W-:Y:S02]  /*5ed0*/  USEL UR4, UR55, UR5, !UP0 ;  /* 0x0000000537047287 */ /* 0x000fe4000c000000 */
[----:B------:R-:W-:Y:S01]  /*5ee0*/  USEL UR7, UR62, UR7, !UP1 ;  /* 0x000000073e077287 */ /* 0x000fe2000c800000 */
[----:B------:R-:W-:Y:S01]  /*5ef0*/  UMOV UR5, UR9 ;  /* 0x0000000900057c82 */ /* 0x000fe20008000000 */
[----:B------:R-:W-:Y:S02]  /*5f00*/  UIMAD.WIDE.U32 UR8, UR4, UR42, URZ ;  /* 0x0000002a040872a5 */ /* 0x000fe4000f8e00ff */
[----:B------:R-:W-:Y:S03]  /*5f10*/  USHF.R.U32.HI UR6, URZ, UR12, UR5 ;  /* 0x0000000cff067299 */ /* 0x000fe60008011605 */
[----:B------:R-:W-:Y:S01]  /*5f20*/  UMOV UR5, UR11 ;  /* 0x0000000b00057c82 */ /* 0x000fe20008000000 */
[----:B------:R-:W-:Y:S02]  /*5f30*/  UIMAD.WIDE.U32 UR10, UR7, UR42, URZ ;  /* 0x0000002a070a72a5 */ /* 0x000fe4000f8e00ff */
[----:B------:R-:W-:Y:S02]  /*5f40*/  USEL UR6, UR37, UR6, !UP0 ;  /* 0x0000000625067287 */ /* 0x000fe4000c000000 */
[----:B------:R-:W-:Y:S01]  /*5f50*/  USHF.R.U32.HI UR5, URZ, UR57, UR5 ;  /* 0x00000039ff057299 */ /* 0x000fe20008011605 */
[----:B------:R-:W-:Y:S02]  /*5f60*/  UMOV UR8, UR9 ;  /* 0x0000000900087c82 */ /* 0x000fe40008000000 */
[----:B------:R-:W-:Y:S01]  /*5f70*/  UMOV UR10, UR11 ;  /* 0x0000000b000a7c82 */ /* 0x000fe20008000000 */
[----:B------:R-:W-:Y:S02]  /*5f80*/  @UP2 USHF.R.U32.HI UR4, URZ, UR43, UR8 ;  /* 0x0000002bff042299 */ /* 0x000fe40008011608 */
[----:B------:R-:W-:Y:S02]  /*5f90*/  @UP2 USHF.R.U32.HI UR7, URZ, UR43, UR10 ;  /* 0x0000002bff072299 */ /* 0x000fe4000801160a */
[----:B------:R-:W-:Y:S02]  /*5fa0*/  UIMAD UR4, UR41, UR4, URZ ;  /* 0x00000004290472a4 */ /* 0x000fe4000f8e02ff */
[----:B------:R-:W-:Y:S02]  /*5fb0*/  UIMAD.WIDE.U32 UR10, UR6, UR42, URZ ;  /* 0x0000002a060a72a5 */ /* 0x000fe4000f8e00ff */
[----:B------:R-:W-:Y:S02]  /*5fc0*/  USEL UR5, UR38, UR5, !UP1 ;  /* 0x0000000526057287 */ /* 0x000fe4000c800000 */
[----:B------:R-:W-:Y:S02]  /*5fd0*/  UIMAD UR8, UR41, UR7, URZ ;  /* 0x00000007290872a4 */ /* 0x000fe4000f8e02ff */
[----:B------:R-:W-:Y:S03]  /*5fe0*/  UISETP.GE.AND UP0, UPT, UR6, UR4, UPT ;  /* 0x000000040600728c */ /* 0x000fe6000bf06270 */
[----:B------:R-:W-:Y:S01]  /*5ff0*/  UMOV UR4, UR11 ;  /* 0x0000000b00047c82 */ /* 0x000fe20008000000 */
[----:B------:R-:W-:Y:S02]  /*6000*/  UISETP.GE.OR UP0, UPT, UR5, UR8, UP0 ;  /* 0x000000080500728c */ /* 0x000fe40008706670 */
[----:B------:R-:W-:Y:S02]  /*6010*/  USHF.R.U32.HI UR4, URZ, UR43, UR4 ;  /* 0x0000002bff047299 */ /* 0x000fe40008011604 */
[----:B------:R-:W-:Y:S02]  /*6020*/  UIMAD.WIDE.U32 UR8, UR5, UR42, URZ ;  /* 0x0000002a050872a5 */ /* 0x000fe4000f8e00ff */
[----:B------:R-:W-:Y:S02]  /*6030*/  USEL UR11, UR6, UR4, !UP2 ;  /* 0x00000004060b7287 */ /* 0x000fe4000d000000 */
[----:B------:R-:W-:Y:S02]  /*6040*/  UIADD3 UR8, UPT, UPT, -UR5, URZ, URZ ;  /* 0x000000ff05087290 */ /* 0x000fe4000fffe1ff */
[----:B------:R-:W-:Y:S01]  /*6050*/  UIADD3 UR10, UPT, UPT, -UR11, URZ, URZ ;  /* 0x000000ff0b0a7290 */ /* 0x000fe2000fffe1ff */
[----:B------:R-:W-:Y:S01]  /*6060*/  @!UP0 UMOV UR4, UR9 ;  /* 0x0000000900048c82 */ /* 0x000fe20008000000 */
[----:B------:R-:W-:Y:S02]  /*6070*/  UIADD3 UR9, UPT, UPT, -UR6, URZ, URZ ;  /* 0x000000ff06097290 */ /* 0x000fe4000fffe1ff */
[----:B------:R-:W-:Y:S02]  /*6080*/  @!UP0 USHF.R.U32.HI UR4, URZ, UR43, UR4 ;  /* 0x0000002bff048299 */ /* 0x000fe40008011604 */
[----:B------:R-:W-:Y:S02]  /*6090*/  UIMAD UR10, UR41, UR10, UR6 ;  /* 0x0000000a290a72a4 */ /* 0x000fe4000f8e0206 */
[----:B------:R-:W-:Y:S04]  /*60a0*/  @!UP0 USEL UR4, UR5, UR4, !UP2 ;  /* 0x0000000405048287 */ /* 0x000fe8000d000000 */
[----:B------:R-:W-:Y:S02]  /*60b0*/  @!UP0 UIMAD UR10, UR7, UR10, UR4 ;  /* 0x0000000a070a82a4 */ /* 0x000fe4000f8e0204 */
[----:B------:R-:W-:Y:S02]  /*60c0*/  @!UP0 UIADD3 UR11, UPT, UPT, UR11, -UR4, URZ ;  /* 0x800000040b0b8290 */ /* 0x000fe4000fffe0ff */
[----:B------:R-:W-:Y:S02]  /*60d0*/  UIMAD UR7, UR44, UR8, UR38 ;  /* 0x000000082c0772a4 */ /* 0x000fe4000f8e0226 */
[----:B------:R-:W-:Y:S02]  /*60e0*/  @!UP0 UIMAD UR6, UR11, UR41, UR5 ;  /* 0x000000290b0682a4 */ /* 0x000fe4000f8e0205 */
[----:B------:R-:W-:Y:S01]  /*60f0*/  UIMAD UR4, UR58, UR9, UR37 ;  /* 0x000000093a0472a4 */ /* 0x000fe2000f8e0225 */
[----:B------:R-:W-:Y:S02]  /*6100*/  @!UP0 UMOV UR5, UR10 ;  /* 0x0000000a00058c82 */ /* 0x000fe40008000000 */
[----:B------:R-:W-:Y:S02]  /*6110*/  UIMAD UR38, UR5, UR44, UR7 ;  /* 0x0000002c052672a4 */ /* 0x000fe4000f8e0207 */
[----:B------:R-:W-:Y:S11]  /*6120*/  UIMAD UR37, UR6, UR58, UR4 ;  /* 0x0000003a062572a4 */ /* 0x000ff6000f8e0204 */
[----:B------:R-:W-:Y:S01]  /*6130*/  @!UPT UIADD3 URZ, UPT, UPT, URZ, URZ, URZ ;  /* 0x000000fffffff290 */ /* 0x000fe2000fffe0ff */
.L_x_107:
[----:B------:R-:W-:Y:S01]  /*6140*/  UISETP.NE.AND UP0, UPT, UR40, 0x1, UPT ;  /* 0x000000012800788c */ /* 0x000fe2000bf05270 */
[----:B------:R-:W-:Y:S02]  /*6150*/  R2UR UR4, R33 ;  /* 0x00000000210472ca */ /* 0x000fe400000e0000 */
[----:B------:R-:W-:Y:S02]  /*6160*/  R2UR UR5, R30 ;  /* 0x000000001e0572ca */ /* 0x000fe400000e0000 */
[----:B------:R-:W-:Y:S02]  /*6170*/  R2UR UR17, R29 ;  /* 0x000000001d1172ca */ /* 0x000fe400000e0000 */
[----:B------:R-:W-:Y:S04]  /*6180*/  ISETP.NE.U32.AND P1, PT, R26, RZ, PT ;  /* 0x000000ff1a00720c */ /* 0x000fe80003f25070 */
[----:B------:R-:W1:Y:S01]  /*6190*/  @!UP0 LDCU.128 UR12, c[0x0][0xb10] ;  /* 0x00016200ff0c87ac */ /* 0x000e620008000c00 */
[----:B------:R-:W-:Y:S01]  /*61a0*/  ISETP.NE.AND.EX P1, PT, R27, RZ, PT, P1 ;  /* 0x000000ff1b00720c */ /* 0x000fe20003f25310 */
[----:B------:R-:W2:Y:S01]  /*61b0*/  @!UP0 LDCU UR7, c[0x0][0xb0c] ;  /* 0x00016180ff0787ac */ /* 0x000ea20008000800 */
[----:B------:R-:W4:Y:S01]  /*61c0*/  @!UP0 LDCU UR16, c[0x0][0xb20] ;  /* 0x00016400ff1087ac */ /* 0x000f220008000800 */
[----:B------:R-:W-:Y:S02]  /*61d0*/  UISETP.NE.AND UP4, UPT, UR4, URZ, UPT ;  /* 0x000000ff0400728c */ /* 0x000fe4000bf85270 */
[----:B------:R-:W-:Y:S02]  /*61e0*/  ULEA.HI UR4, UR39, UR39, URZ, 0x1 ;  /* 0x0000002727047291 */ /* 0x000fe4000f8f08ff */
[----:B-1----:R-:W-:Y:S02]  /*61f0*/  UIMAD.WIDE.U32 UR10, UR38, UR12, URZ ;  /* 0x0000000c260a72a5 */ /* 0x002fe4000f8e00ff */
[----:B------:R-:W-:Y:S01]  /*6200*/  UISETP.NE.U32.AND UP3, UPT, UR5, URZ, UPT ;  /* 0x000000ff0500728c */ /* 0x000fe2000bf65070 */
[----:B------:R-:W-:Y:S01]  /*6210*/  PLOP3.LUT P2, PT, PT, PT, UP4, 0x80, 0x8 ;  /* 0x000000000008781c */ /* 0x000fe20003f4f048 */
[----:B------:R-:W-:Y:S02]  /*6220*/  USHF.L.U32 UR5, UR4, 0x2, URZ ;  /* 0x0000000204057899 */ /* 0x000fe400080006ff */
[----:B------:R-:W-:Y:S02]  /*6230*/  ULOP3.LUT UR6, UR4, 0xffe, URZ, 0xc0, !UPT ;  /* 0x00000ffe04067892 */ /* 0x000fe4000f8ec0ff */
[----:B------:R-:W-:Y:S02]  /*6240*/  UIMAD.WIDE.U32 UR8, UR37, UR15, URZ ;  /* 0x0000000f250872a5 */ /* 0x000fe4000f8e00ff */
[----:B--2---:R-:W-:Y:S02]  /*6250*/  @!UP0 UISETP.NE.AND UP2, UPT, UR7, 0x1, UPT ;  /* 0x000000010700888c */ /* 0x004fe4000bf45270 */
[----:B------:R-:W-:Y:S02]  /*6260*/  @!UP0 UISETP.NE.AND UP1, UPT, UR14, 0x1, UPT ;  /* 0x000000010e00888c */ /* 0x000fe4000bf25270 */
[----:B------:R-:W-:Y:S01]  /*6270*/  UISETP.NE.AND.EX UP3, UPT, UR17, URZ, UPT, UP3 ;  /* 0x000000ff1100728c */ /* 0x000fe2000bf65330 */
[----:B------:R-:W-:Y:S02]  /*6280*/  @!UP0 UMOV UR4, UR11 ;  /* 0x0000000b00048c82 */ /* 0x000fe40008000000 */
[----:B------:R-:W-:Y:S03]  /*6290*/  @!UP0 USHF.R.U32.HI UR10, URZ, UR13, UR4 ;  /* 0x0000000dff0a8299 */ /* 0x000fe60008011604 */
[----:B------:R-:W-:Y:S01]  /*62a0*/  @!UP0 UMOV UR4, UR9 ;  /* 0x0000000900048c82 */ /* 0x000fe20008000000 */
[----:B------:R-:W-:Y:S02]  /*62b0*/  @!UP0 USEL UR9, UR38, UR10, !UP2 ;  /* 0x0000000a26098287 */ /* 0x000fe4000d000000 */
[----:B----4-:R-:W-:Y:S02]  /*62c0*/  @!UP0 USHF.R.U32.HI UR8, URZ, UR16, UR4 ;  /* 0x00000010ff088299 */ /* 0x010fe40008011604 */
[----:B------:R-:W-:Y:S02]  /*62d0*/  ULOP3.LUT UR4, UR5, 0xfffffff8, URZ, 0xc0, !UPT ;  /* 0xfffffff805047892 */ /* 0x000fe4000f8ec0ff */
[----:B------:R-:W-:Y:S02]  /*62e0*/  @!UP0 USEL UR8, UR37, UR8, !UP1 ;  /* 0x0000000825088287 */ /* 0x000fe4000c800000 */
[----:B------:R-:W-:Y:S02]  /*62f0*/  UIADD3 UR5, UPT, UPT, -UR6, UR39, URZ ;  /* 0x0000002706057290 */ /* 0x000fe4000fffe1ff */
[----:B------:R-:W-:Y:S01]  /*6300*/  @!UP0 UIADD3 UR6, UPT, UPT, -UR9, UR8, URZ ;  /* 0x0000000809068290 */ /* 0x000fe2000fffe1ff */
[----:B------:R-:W-:Y:S01]  /*6310*/  VIADD R3, R16, UR4 ;  /* 0x0000000410037c36 */ /* 0x000fe20008000000 */
[----:B------:R-:W-:Y:S02]  /*6320*/  @!UP0 UIADD3 UR8, UPT, UPT, UR9, -UR8, URZ ;  /* 0x8000000809088290 */ /* 0x000fe4000fffe0ff */
[----:B------:R-:W-:Y:S01]  /*6330*/  @!UP0 UIMAD UR38, UR6, UR7, UR38 ;  /* 0x00000007062682a4 */ /* 0x000fe2000f8e0226 */
[----:B------:R-:W-:Y:S01]  /*6340*/  IMAD.U32 R18, RZ, RZ, UR5 ;  /* 0x00000005ff127e24 */ /* 0x000fe2000f8e00ff */
[----:B------:R-:W-:Y:S01]  /*6350*/  @!UP0 UIMAD UR37, UR8, UR14, UR37 ;  /* 0x0000000e082582a4 */ /* 0x000fe2000f8e0225 */
[----:B------:R-:W-:Y:S11]  /*6360*/  BRA.U !UP3, `(.L_x_108) ;  /* 0x000000010b447547 */ /* 0x000ff6000b800000 */
[----:B------:R-:W-:Y:S01]  /*6370*/  UISETP.NE.U32.AND UP0, UPT, UR60, URZ, UPT ;  /* 0x000000ff3c00728c */ /* 0x000fe2000bf05070 */
[----:B------:R-:W-:Y:S01]  /*6380*/  R2UR UR6, R30 ;  /* 0x000000001e0672ca */ /* 0x000fe200000e0000 */
[----:B------:R-:W1:Y:S01]  /*6390*/  LDCU.64 UR8, c[0x0][0x358] ;  /* 0x00006b00ff0877ac */ /* 0x000e620008000a00 */
[----:B------:R-:W-:Y:S02]  /*63a0*/  IMAD.MOV.U32 R19, RZ, RZ, 0x1 ;  /* 0x00000001ff137424 */ /* 0x000fe400078e00ff */
[----:B------:R-:W-:Y:S01]  /*63b0*/  IMAD.MOV.U32 R0, RZ, RZ, 0x1 ;  /* 0x00000001ff007424 */ /* 0x000fe200078e00ff */
[----:B------:R-:W-:Y:S06]  /*63c0*/  UISETP.NE.AND.EX UP0, UPT, UR61, URZ, UPT, UP0 ;  /* 0x000000ff3d00728c */ /* 0x000fec000bf05300 */
[----:B------:R-:W-:Y:S05]  /*63d0*/  PLOP3.LUT P0, PT, PT, PT, UP0, 0x80, 0x8 ;  /* 0x000000000008781c */ /* 0x000fea0003f0f008 */
[----:B------:R-:W2:Y:S01]  /*63e0*/  @UP0 LDCU.64 UR4, c[0x0][0x888] ;  /* 0x00011100ff0407ac */ /* 0x000ea20008000a00 */
[----:B------:R-:W-:Y:S07]  /*63f0*/  @UP0 UIMAD UR6, UR36, UR6, URZ ;  /* 0x00000006240602a4 */ /* 0x000fee000f8e02ff */
[----:B------:R-:W-:Y:S01]  /*6400*/  @!P0 PRMT R19, R0, 0x7610, R19 ;  /* 0x0000761000138816 */ /* 0x000fe20000000013 */
[----:B--2---:R-:W-:Y:S06]  /*6410*/  @UP0 UIMAD.WIDE UR4, UR6, 0x4, UR4 ;  /* 0x00000004060408a5 */ /* 0x004fec000f8e0204 */
[----:B------:R-:W-:Y:S02]  /*6420*/  IMAD.U32 R4, RZ, RZ, UR4 ;  /* 0x00000004ff047e24 */ /* 0x000fe4000f8e00ff */
[----:B------:R-:W-:Y:S05]  /*6430*/  IMAD.U32 R5, RZ, RZ, UR5 ;  /* 0x00000005ff057e24 */ /* 0x000fea000f8e00ff */
[----:B-1----:R-:W2:Y:S02]  /*6440*/  @P0 LDG.E R4, desc[UR8][R4.64] ;  /* 0x0000000804040981 */ /* 0x002ea4000c1e1900 */
[----:B--2---:R-:W-:Y:S11]  /*6450*/  @P0 R2UR UR45, R4 ;  /* 0x00000000042d02ca */ /* 0x004ff600000e0000 */
[----:B------:R-:W-:Y:S03]  /*6460*/  @!UPT UIADD3 URZ, UPT, UPT, URZ, URZ, URZ ;  /* 0x000000fffffff290 */ /* 0x000fe6000fffe0ff */
[----:B------:R-:W1:Y:S02]  /*6470*/  @!UP0 LDCU UR45, c[0x0][0x880] ;  /* 0x00011000ff2d87ac */ /* 0x000e640008000800 */
.L_x_108:
[----:B------:R-:W-:Y:S05]  /*6480*/  @!P1 BRA `(.L_x_109) ;  /* 0x0000000000249947 */ /* 0x000fea0003800000 */
[----:B---3--:R-:W-:Y:S01]  /*6490*/  ISETP.NE.U32.AND P0, PT, R24, RZ, PT ;  /* 0x000000ff1800720c */ /* 0x008fe20003f05070 */
[----:B------:R-:W2:Y:S03]  /*64a0*/  LDCU.64 UR4, c[0x0][0x358] ;  /* 0x00006b00ff0477ac */ /* 0x000ea60008000a00 */
[----:B------:R-:W-:Y:S11]  /*64b0*/  ISETP.NE.AND.EX P0, PT, R25, RZ, PT, P0 ;  /* 0x000000ff1900720c */ /* 0x000ff60003f05300 */
[----:B------:R-:W-:Y:S02]  /*64c0*/  @!UPT UIADD3 URZ, UPT, UPT, URZ, URZ, URZ ;  /* 0x000000fffffff290 */ /* 0x000fe4000fffe0ff */
[----:B------:R-:W3:Y:S01]  /*64d0*/  @P0 LDC.64 R4, c[0x0][0x8a8] ;  /* 0x00022a00ff040b82 */ /* 0x000ee20000000a00 */
[----:B------:R-:W-:Y:S04]  /*64e0*/  @P0 IMAD R0, R26, UR36, RZ ;  /* 0x000000241a000c24 */ /* 0x000fe8000f8e02ff */
[----:B---3--:R-:W-:Y:S05]  /*64f0*/  @P0 IMAD.WIDE R4, R0, 0x4, R4 ;  /* 0x0000000400040825 */ /* 0x008fea00078e0204 */
[----:B--2--5:R2:W5:Y:S02]  /*6500*/  @P0 LDG.E R17, desc[UR4][R4.64] ;  /* 0x0000000404110981 */ /* 0x024564000c1e1900 */
[----:B--2---:R-:W4:Y:S02]  /*6510*/  @!P0 LDC R17, c[0x0][0x8a0] ;  /* 0x00022800ff118b82 */ /* 0x004f240000000800 */
.L_x_109:
[----:B------:R-:W-:Y:S01]  /*6520*/  UPLOP3.LUT UP2, UPT, UPT, UPT, UPT, 0x40, 0x4 ;  /* 0x000000000004789c */ /* 0x000fe20003f4e870 */
[----:B------:R-:W-:Y:S01]  /*6530*/  R2UR UR4, R33 ;  /* 0x00000000210472ca */ /* 0x000fe200000e0000 */
[----:B------:R-:W-:Y:S01]  /*6540*/  ULEA UR46, UR39, UR48, 0x3 ;  /* 0x00000030272e7291 */ /* 0x000fe2000f8e18ff */
[----:B------:R-:W-:Y:S01]  /*6550*/  @P2 LOP3.LUT P0, RZ, R19, 0xff, RZ, 0xc0, !PT ;  /* 0x000000ff13ff2812 */ /* 0x000fe2000780c0ff */
[----:B------:R-:W-:Y:S01]  /*6560*/  USHF.L.U32 UR47, UR49, 0xa, URZ ;  /* 0x0000000a312f7899 */ /* 0x000fe200080006ff */
[----:B-1----:R-:W-:Y:S01]  /*6570*/  @P2 FSETP.NEU.AND P1, PT, RZ, UR45, PT ;  /* 0x0000002dff002c0b */ /* 0x002fe2000bf2d000 */
[----:B------:R-:W-:Y:S01]  /*6580*/  IMAD R18, R18, 0x100000, R3 ;  /* 0x0010000012127824 */ /* 0x000fe200078e0203 */
[----:B------:R-:W-:Y:S01]  /*6590*/  LOP3.LUT R0, R36, 0x1, RZ, 0x3c, !PT ;  /* 0x0000000124007812 */ /* 0x000fe200078e3cff */
[----:B------:R-:W-:Y:S01]  /*65a0*/  VIADD R42, R42, 0x1 ;  /* 0x000000012a2a7836 */ /* 0x000fe20000000000 */
[----:B------:R-:W-:Y:S01]  /*65b0*/  SHF.L.U32 R2, R35, 0x1f, RZ ;  /* 0x0000001f23027819 */ /* 0x000fe200000006ff */
[----:B------:R-:W-:Y:S01]  /*65c0*/  IMAD.U32 R4, RZ, RZ, UR47 ;  /* 0x0000002fff047e24 */ /* 0x000fe2000f8e00ff */
[----:B------:R-:W-:Y:S03]  /*65d0*/  CS2R R22, SRZ ;  /* 0x0000000000167805 */ /* 0x000fe6000001ff00 */
[----:B------:R-:W-:Y:S01]  /*65e0*/  UISETP.NE.AND UP4, UPT, UR4, URZ, UPT ;  /* 0x000000ff0400728c */ /* 0x000fe2000bf85270 */
[----:B------:R-:W-:Y:S10]  /*65f0*/  IADD3 R41, PT, PT, R4, UR48, R37 ;  /* 0x0000003004297c10 */ /* 0x000ff4000fffe025 */
[----:B------:R-:W1:Y:S01]  /*6600*/  @UP4 LDCU.64 UR4, c[0x0][0x888] ;  /* 0x00011100ff0447ac */ /* 0x000e620008000a00 */
[----:B------:R-:W-:Y:S02]  /*6610*/  @UP4 UPLOP3.LUT UP2, UPT, UPT, UPT, UP3, 0x80, 0x8 ;  /* 0x000000000008489c */ /* 0x000fe40003f4f030 */
[----:B-1----:R-:W-:Y:S04]  /*6620*/  @UP4 UISETP.NE.U32.AND UP0, UPT, UR4, URZ, UPT ;  /* 0x000000ff0400428c */ /* 0x002fe8000bf05070 */
[----:B------:R-:W-:Y:S03]  /*6630*/  @UP4 UISETP.NE.AND.EX UP1, UPT, UR5, URZ, UPT, UP0 ;  /* 0x000000ff0500428c */ /* 0x000fe6000bf25300 */
[----:B------:R-:W-:Y:S01]  /*6640*/  @P2 VOTEU.ANY UP0, P1 ;  /* 0x0000000000ff2886 */ /* 0x000fe20000800100 */
[----:B------:R-:W-:Y:S02]  /*6650*/  @UP4 USEL UR4, URZ, 0xffffffff, UP0 ;  /* 0xffffffffff044887 */ /* 0x000fe40008000000 */
[----:B------:R-:W-:Y:S01]  /*6660*/  @UP4 USEL UR5, URZ, 0xffffffff, UP1 ;  /* 0xffffffffff054887 */ /* 0x000fe20008800000 */
[----:B------:R-:W-:Y:S01]  /*6670*/  @P2 VOTEU.ANY UP0, P0 ;  /* 0x0000000000ff2886 */ /* 0x000fe20000000100 */
[----:B------:R-:W-:Y:S02]  /*6680*/  PLOP3.LUT P2, PT, PT, PT, PT, 0x8, 0x80 ;  /* 0x000000000080781c */ /* 0x000fe40003f4e170 */
[----:B------:R-:W-:Y:S04]  /*6690*/  @UP2 USEL UR4, UR5, UR4, !UP0 ;  /* 0x0000000405042287 */ /* 0x000fe8000c000000 */
[----:B------:R-:W-:Y:S04]  /*66a0*/  @UP4 ULOP3.LUT UR4, UR4, 0x1, URZ, 0xc0, !UPT ;  /* 0x0000000104044892 */ /* 0x000fe8000f8ec0ff */
[----:B------:R-:W-:Y:S02]  /*66b0*/  UISETP.NE.U32.OR UP0, UPT, UR4, 0x1, !UP4 ;  /* 0x000000010400788c */ /* 0x000fe4000e705470 */
[----:B------:R-:W-:Y:S02]  /*66c0*/  ULEA UR4, UR49, UR48, 0x3 ;  /* 0x0000003031047291 */ /* 0x000fe4000f8e18ff */
[----:B------:R-:W-:Y:S02]  /*66d0*/  UP2UR UR52, UPR, URZ, 0x1 ;  /* 0x00000001ff347883 */ /* 0x000fe40008000000 */
[----:B------:R-:W-:Y:S04]  /*66e0*/  PLOP3.LUT P4, PT, PT, PT, UP0, 0x80, 0x8 ;  /* 0x000000000008781c */ /* 0x000fe80003f8f008 */
[----:B------:R-:W-:Y:S09]  /*66f0*/  P2R R40, PR, RZ, 0x10 ;  /* 0x00000010ff287803 */ /* 0x000ff20000000000 */
[----:B------:R-:W-:Y:S04]  /*6700*/  @P4 SHF.L.U32 R5, R0, 0x1f, RZ ;  /* 0x0000001f00054819 */ /* 0x000fe800000006ff */
[----:B------:R-:W1:Y:S01]  /*6710*/  @P4 SYNCS.PHASECHK.TRANS64.TRYWAIT P0, [UR4+0x180], R5 ;  /* 0x00018005ff0045a7 */ /* 0x000e620008001104 */
[----:B------:R2:W2:Y:S01]  /*6720*/  SYNCS.PHASECHK.TRANS64.TRYWAIT P3, [UR46+0x1d0], R2 ;  /* 0x0001d002ff0075a7 */ /* 0x0004a2000806112e */
[----:B-1----:R-:W-:Y:S01]  /*6730*/  @P4 PLOP3.LUT P2, PT, P0, PT, PT, 0x8, 0x80 ;  /* 0x000000000080481c */ /* 0x002fe2000074e170 */
[----:B------:R-:W-:Y:S01]  /*6740*/  @!UPT UIADD3 URZ, UPT, UPT, URZ, URZ, URZ ;  /* 0x000000fffffff290 */ /* 0x000fe2000fffe0ff */
[----:B--2---:R-:W-:Y:S11]  /*6750*/  BRA.U !UP0, `(.L_x_110) ;  /* 0x0000000108507547 */ /* 0x004ff6000b800000 */
[----:B------:R-:W-:Y:S02]  /*6760*/  FSETP.NEU.AND P1, PT, RZ, UR45, PT ;  /* 0x0000002dff007c0b */ /* 0x000fe4000bf2d000 */
[----:B------:R-:W-:Y:S01]  /*6770*/  LOP3.LUT P0, RZ, R19, 0xff, RZ, 0xc0, !PT ;  /* 0x000000ff13ff7812 */ /* 0x000fe2000780c0ff */
[----:B------:R-:W-:Y:S01]  /*6780*/  @!UPT UIADD3 URZ, UPT, UPT, URZ, URZ, URZ ;  /* 0x000000fffffff290 */ /* 0x000fe2000fffe0ff */
[----:B------:R-:W-:Y:S11]  /*6790*/  @!P2 BRA `(.L_x_111) ;  /* 0x00000000000ca947 */ /* 0x000ff60003800000 */
[----:B------:R-:W-:Y:S04]  /*67a0*/  SHF.L.U32 R3, R0, 0x1f, RZ ;  /* 0x0000001f00037819 */ /* 0x000fe800000006ff */
[----:B------:R-:W1:Y:S02]  /*67b0*/  SYNCS.PHASECHK.TRANS64.TRYWAIT P2, [UR4+0x180], R3 ;  /* 0x00018003ff0075a7 */ /* 0x000e640008041104 */
[----:B-1----:R-:W-:Y:S05]  /*67c0*/  @!P2 BRA `(.L_x_112) ;  /* 0x00000018001ca947 */ /* 0x002fea0003800000 */
.L_x_111:
[----:B------:R-:W-:Y:S01]  /*67d0*/  UISETP.NE.U32.AND UP0, UPT, UR60, URZ, UPT ;  /* 0x000000ff3c00728c */ /* 0x000fe2000bf05070 */
[----:B------:R-:W-:Y:S01]  /*67e0*/  HFMA2 R22, -RZ, RZ, 0, 0 ;  /* 0x00000000ff167431 */ /* 0x000fe200000001ff */
[----:B------:R-:W-:Y:S01]  /*67f0*/  VOTEU.ANY UP1, P1 ;  /* 0x0000000000ff7886 */ /* 0x000fe20000820100 */
[----:B------:R-:W-:Y:S02]  /*6800*/  USEL UR4, URZ, 0xffffffff, UP1 ;  /* 0xffffffffff047887 */ /* 0x000fe40008800000 */
[----:B------:R-:W-:Y:S04]  /*6810*/  UISETP.NE.AND.EX UP0, UPT, UR61, URZ, UPT, UP0 ;  /* 0x000000ff3d00728c */ /* 0x000fe8000bf05300 */
[----:B------:R-:W-:Y:S03]  /*6820*/  USEL UR5, URZ, 0xffffffff, UP0 ;  /* 0xffffffffff057887 */ /* 0x000fe60008000000 */
[----:B------:R-:W-:Y:S01]  /*6830*/  VOTEU.ANY UP0, P0 ;  /* 0x0000000000ff7886 */ /* 0x000fe20000000100 */
[----:B------:R-:W-:Y:S04]  /*6840*/  @UP3 USEL UR4, UR5, UR4, !UP0 ;  /* 0x0000000405043287 */ /* 0x000fe8000c000000 */
[----:B------:R-:W-:Y:S04]  /*6850*/  ULOP3.LUT UR4, UR4, 0x1, URZ, 0xc0, !UPT ;  /* 0x0000000104047892 */ /* 0x000fe8000f8ec0ff */
[----:B------:R-:W-:Y:S06]  /*6860*/  UISETP.NE.U32.AND UP0, UPT, UR4, 0x1, UPT ;  /* 0x000000010400788c */ /* 0x000fec000bf05070 */
[----:B------:R-:W-:Y:S11]  /*6870*/  PLOP3.LUT P0, PT, PT, PT, UP0, 0x80, 0x8 ;  /* 0x000000000008781c */ /* 0x000ff60003f0f008 */
[----:B------:R-:W-:Y:S02]  /*6880*/  @!UPT UIADD3 URZ, UPT, UPT, URZ, URZ, URZ ;  /* 0x000000fffffff290 */ /* 0x000fe4000fffe0ff */
[----:B------:R2:W1:Y:S02]  /*6890*/  @P0 LDSM.16.M88.2 R22, [R41+0x280] ;  /* 0x000280002916083b */ /* 0x0004640000000100 */
.L_x_110:
[----:B-1----:R-:W-:Y:S04]  /*68a0*/  SHF.R.U32.HI R3, RZ, 0x15, R18 ;  /* 0x00000015ff037819 */ /* 0x002fe80000011612 */
[----:B------:R-:W-:Y:S01]  /*68b0*/  LOP3.LUT P0, RZ, R3, 0x3, R28, 0x48, !PT ;  /* 0x0000000303ff7812 */ /* 0x000fe2000780481c */
[----:B------:R-:W-:Y:S01]  /*68c0*/  @!UPT UIADD3 URZ, UPT, UPT, URZ, URZ, URZ ;  /* 0x000000fffffff290 */ /* 0x000fe2000fffe0ff */
[----:B------:R-:W-:Y:S11]  /*68d0*/  @P3 BRA `(.L_x_113) ;  /* 0x0000000000083947 */ /* 0x000ff60003800000 */
[----:B------:R-:W1:Y:S02]  /*68e0*/  SYNCS.PHASECHK.TRANS64.TRYWAIT P1, [UR46+0x1d0], R2 ;  /* 0x0001d002ff0075a7 */ /* 0x000e64000802112e */
[----:B-1----:R-:W-:Y:S05]  /*68f0*/  @!P1 BRA `(.L_x_114) ;  /* 0x0000001400e89947 */ /* 0x002fea0003800000 */
.L_x_113:
[----:B------:R-:W-:Y:S05]  /*6900*/  @!P0 BRA `(.L_x_115) ;  /* 0x0000000000408947 */ /* 0x000fea0003800000 */
[----:B------:R-:W1:Y:S01]  /*6910*/  LDCU.64 UR8, c[0x4][0x68] ;  /* 0x01000d00ff0877ac */ /* 0x000e620008000a00 */
[----:B------:R-:W-:Y:S01]  /*6920*/  MOV R3, 0x0 ;  /* 0x0000000000037802 */ /* 0x000fe20000000f00 */
[----:B------:R-:W-:Y:S02]  /*6930*/  HFMA2 R12, -RZ, RZ, 0, 5.9604644775390625e-08 ;  /* 0x00000001ff0c7431 */ /* 0x000fe400000001ff */
[----:B------:R-:W-:Y:S02]  /*6940*/  IMAD.MOV.U32 R8, RZ, RZ, 0x192 ;  /* 0x00000192ff087424 */ /* 0x000fe400078e00ff */
[----:B------:R-:W-:Y:S01]  /*6950*/  IMAD.MOV.U32 R13, RZ, RZ, RZ ;  /* 0x000000ffff0d7224 */ /* 0x000fe200078e00ff */
[----:B------:R-:W2:Y:S01]  /*6960*/  LDCU.64 UR6, c[0x4][0x70] ;  /* 0x01000e00ff0677ac */ /* 0x000ea20008000a00 */
[----:B------:R-:W3:Y:S01]  /*6970*/  LDC.64 R2, c[0x4][R3] ;  /* 0x0100000003027b82 */ /* 0x000ee20000000a00 */
[----:B------:R-:W4:Y:S01]  /*6980*/  LDCU.64 UR4, c[0x4][0x8] ;  /* 0x01000100ff0477ac */ /* 0x000f220008000a00 */
[----:B-1----:R-:W-:Y:S01]  /*6990*/  MOV R5, UR9 ;  /* 0x0000000900057c02 */ /* 0x002fe20008000f00 */
[----:B------:R-:W-:Y:S01]  /*69a0*/  IMAD.U32 R4, RZ, RZ, UR8 ;  /* 0x00000008ff047e24 */ /* 0x000fe2000f8e00ff */
[----:B--2---:R-:W-:Y:S01]  /*69b0*/  MOV R7, UR7 ;  /* 0x0000000700077c02 */ /* 0x004fe20008000f00 */
[----:B------:R-:W-:Y:S01]  /*69c0*/  IMAD.U32 R6, RZ, RZ, UR6 ;  /* 0x00000006ff067e24 */ /* 0x000fe2000f8e00ff */
[----:B----4-:R-:W-:Y:S01]  /*69d0*/  MOV R11, UR5 ;  /* 0x00000005000b7c02 */ /* 0x010fe20008000f00 */
[----:B------:R-:W-:Y:S02]  /*69e0*/  IMAD.U32 R10, RZ, RZ, UR4 ;  /* 0x00000004ff0a7e24 */ /* 0x000fe4000f8e00ff */
[----:B------:R-:W-:Y:S07]  /*69f0*/  LEPC R20, `(.L_x_115) ;  /* 0x000000001014794e */ /* 0x000fee0000000000 */
[----:B---3-5:R-:W-:Y:S05]  /*6a00*/  CALL.ABS.NOINC R2 ;  /* 0x0000000002007343 */ /* 0x028fea0003c00000 */
.L_x_115:
[----:B------:R-:W-:Y:S01]  /*6a10*/  ISETP.NE.AND P0, PT, R38, RZ, PT ;  /* 0x000000ff2600720c */ /* 0x000fe20003f05270 */
[----:B------:R-:W-:Y:S05]  /*6a20*/  WARPSYNC.ALL ;  /* 0x0000000000007948 */ /* 0x000fea0003800000 */
[----:B------:R-:W-:Y:S01]  /*6a30*/  R2UR UR4, R18 ;  /* 0x00000000120472ca */ /* 0x000fe200000e0000 */
[----:B------:R-:W1:Y:S01]  /*6a40*/  S2UR UR5, SR_CgaCtaId ;  /* 0x00000000000579c3 */ /* 0x000e620000008800 */
[C---:B------:R-:W-:Y:S01]  /*6a50*/  SHF.L.U32 R5, R22.reuse, 0x10, RZ ;  /* 0x0000001016057819 */ /* 0x040fe200000006ff */
[----:B------:R-:W-:Y:S01]  /*6a60*/  UIADD3 UR7, UPT, UPT, UR49, 0x1, URZ ;  /* 0x0000000131077890 */ /* 0x000fe2000fffe0ff */
[----:B------:R-:W-:Y:S01]  /*6a70*/  LOP3.LUT R7, R22, 0xffff0000, RZ, 0xc0, !PT ;  /* 0xffff000016077812 */ /* 0x000fe200078ec0ff */
[----:B------:R-:W-:Y:S01]  /*6a80*/  UIADD3 UR6, UPT, UPT, UR39, 0x1, URZ ;  /* 0x0000000127067890 */ /* 0x000fe2000fffe0ff */
[C---:B------:R-:W-:Y:S01]  /*6a90*/  SHF.L.U32 R6, R23.reuse, 0x10, RZ ;  /* 0x0000001017067819 */ /* 0x040fe200000006ff */
[----:B------:R-:W-:Y:S01]  /*6aa0*/  BSSY.RECONVERGENT B0, `(.L_x_116) ;  /* 0x0000023000007945 */ /* 0x000fe20003800200 */
[----:B------:R-:W-:Y:S05]  /*6ab0*/  LOP3.LUT R13, R23, 0xffff0000, RZ, 0xc0, !PT ;  /* 0xffff0000170d7812 */ /* 0x000fea00078ec0ff */
[----:B------:R-:W4:Y:S01]  /*6ac0*/  LDTM.16dp256bit R8, tmem[UR4] ;  /* 0x00000004000879ee */ /* 0x000f220008020000 */
[----:B------:R-:W-:Y:S01]  /*6ad0*/  UIADD3 UR4, UPT, UPT, UR46, 0x1f0, URZ ;  /* 0x000001f02e047890 */ /* 0x000fe2000fffe0ff */
[----:B------:R-:W-:Y:S01]  /*6ae0*/  NOP ;  /* 0x0000000000007918 */ /* 0x000fe20000000000 */
[C---:B----45:R-:W-:Y:S01]  /*6af0*/  FMUL R0, R17.reuse, R8 ;  /* 0x0000000811007220 */ /* 0x070fe20000400000 */
[C---:B------:R-:W-:Y:S01]  /*6b00*/  FMUL R2, R17.reuse, R9 ;  /* 0x0000000911027220 */ /* 0x040fe20000400000 */
[C---:B------:R-:W-:Y:S01]  /*6b10*/  FMUL R3, R17.reuse, R10 ;  /* 0x0000000a11037220 */ /* 0x040fe20000400000 */
[----:B------:R-:W-:Y:S01]  /*6b20*/  FMUL R4, R17, R11 ;  /* 0x0000000b11047220 */ /* 0x000fe20000400000 */
[----:B------:R-:W-:Y:S01]  /*6b30*/  FFMA R0, R5, UR45, R0 ;  /* 0x0000002d05007c23 */ /* 0x000fe20008000000 */
[----:B------:R-:W-:Y:S01]  /*6b40*/  FFMA R2, R7, UR45, R2 ;  /* 0x0000002d07027c23 */ /* 0x000fe20008000002 */
[----:B------:R-:W-:Y:S01]  /*6b50*/  FFMA R3, R6, UR45, R3 ;  /* 0x0000002d06037c23 */ /* 0x000fe20008000003 */
[----:B------:R-:W-:Y:S01]  /*6b60*/  FFMA R4, R13, UR45, R4 ;  /* 0x0000002d0d047c23 */ /* 0x000fe20008000004 */
[----:B-1----:R-:W-:Y:S02]  /*6b70*/  UPRMT UR4, UR5, 0x654, UR4 ;  /* 0x0000065405047896 */ /* 0x002fe40008000004 */
[----:B------:R-:W-:Y:S02]  /*6b80*/  F2FP.BF16.F32.PACK_AB R14, R2, R0 ;  /* 0x00000000020e723e */ /* 0x000fe400000010ff */
[----:B------:R-:W-:Y:S05]  /*6b90*/  F2FP.BF16.F32.PACK_AB R15, R4, R3 ;  /* 0x00000003040f723e */ /* 0x000fea00000010ff */
[----:B------:R-:W-:Y:S01]  /*6ba0*/  SYNCS.ARRIVE.TRANS64.RED.A1T0 RZ, [UR4], RZ ;  /* 0x000000ffffff79a7 */ /* 0x000fe20008100404 */
[----:B------:R1:W-:Y:S01]  /*6bb0*/  STSM.16.M88.2 [R41+0x280], R14 ;  /* 0x0002800e29007844 */ /* 0x0003e20000000100 */
[----:B------:R-:W-:Y:S01]  /*6bc0*/  @!PT LDS RZ, [RZ] ;  /* 0x00000000fffff984 */ /* 0x000fe20000000800 */
[----:B------:R-:W-:Y:S01]  /*6bd0*/  @!PT LDS RZ, [RZ] ;  /* 0x00000000fffff984 */ /* 0x000fe20000000800 */
[----:B------:R-:W-:Y:S01]  /*6be0*/  @!PT LDS RZ, [RZ] ;  /* 0x00000000fffff984 */ /* 0x000fe20000000800 */
[----:B------:R-:W-:Y:S01]  /*6bf0*/  @!PT LDS RZ, [RZ] ;  /* 0x00000000fffff984 */ /* 0x000fe20000000800 */
[----:B------:R4:W-:Y:S07]  /*6c00*/  MEMBAR.ALL.CTA ;  /* 0x0000000000007992 */ /* 0x0009ee0000008000 */
[----:B----4-:R-:W4:Y:S02]  /*6c10*/  FENCE.VIEW.ASYNC.S ;  /* 0x00000000000073c6 */ /* 0x010f240000000000 */
[----:B----4-:R-:W-:Y:S06]  /*6c20*/  BAR.SYNC.DEFER_BLOCKING 0x1, 0x80 ;  /* 0x0042000000007b1d */ /* 0x010fec0000010000 */
[----:B------:R-:W-:Y:S05]  /*6c30*/  @P0 BRA `(.L_x_117) ;  /* 0x0000000000240947 */ /* 0x000fea0003800000 */
[----:B------:R-:W4:Y:S01]  /*6c40*/  LDCU.64 UR12, c[0x0][0x348] ;  /* 0x00006900ff0c77ac */ /* 0x000f220008000a00 */
[----:B------:R-:W-:Y:S02]  /*6c50*/  USHF.L.U32 UR9, UR50, 0x3, URZ ;  /* 0x0000000332097899 */ /* 0x000fe400080006ff */
[----:B------:R-:W-:Y:S02]  /*6c60*/  USHF.L.U32 UR10, UR51, 0x6, URZ ;  /* 0x00000006330a7899 */ /* 0x000fe400080006ff */
[----:B------:R-:W-:Y:S01]  /*6c70*/  UIADD3 UR8, UPT, UPT, UR48, 0x280, UR47 ;  /* 0x0000028030087890 */ /* 0x000fe2000fffe02f */
[----:B------:R-:W-:Y:S01]  /*6c80*/  UMOV UR11, UR36 ;  /* 0x00000024000b7c82 */ /* 0x000fe20008000000 */
[----:B----4-:R-:W-:Y:S04]  /*6c90*/  UIADD3 UR4, UP0, UPT, UR12, 0x680, URZ ;  /* 0x000006800c047890 */ /* 0x010fe8000ff1e0ff */
[----:B------:R-:W-:Y:S09]  /*6ca0*/  UIADD3.X UR5, UPT, UPT, URZ, UR13, URZ, UP0, !UPT ;  /* 0x0000000dff057290 */ /* 0x000ff200087fe4ff */
[----:B------:R4:W-:Y:S02]  /*6cb0*/  UTMASTG.3D [UR8], [UR4] ;  /* 0x00000008040073b5 */ /* 0x0009e40008010000 */
[----:B----4-:R0:W-:Y:S02]  /*6cc0*/  UTMACMDFLUSH ;  /* 0x00000000000079b7 */ /* 0x0101e40000000000 */
.L_x_117:
[----:B------:R-:W-:Y:S05]  /*6cd0*/  BSYNC.RECONVERGENT B0 ;  /* 0x0000000000007941 */ /* 0x000fea0003800200 */
.L_x_116:
[----:B------:R-:W-:Y:S04]  /*6ce0*/  BSSY.RECONVERGENT B0, `(.L_x_118) ;  /* 0x0000003000007945 */ /* 0x000fe80003800200 */
[----:B------:R-:W-:Y:S05]  /*6cf0*/  @P0 BRA `(.L_x_119) ;  /* 0x0000000000040947 */ /* 0x000fea0003800000 */
[----:B------:R-:W-:Y:S04]  /*6d00*/  DEPBAR.LE SB0, 0x0 ;  /* 0x000080000000791a */ /* 0x000fe80000000000 */
.L_x_119:
[----:B------:R-:W-:Y:S05]  /*6d10*/  BSYNC.RECONVERGENT B0 ;  /* 0x0000000000007941 */ /* 0x000fea0003800200 */
.L_x_118:
[----:B------:R-:W-:Y:S01]  /*6d20*/  BAR.SYNC.DEFER_BLOCKING 0x1, 0x80 ;  /* 0x0042000000007b1d */ /* 0x000fe20000010000 */
[----:B------:R-:W-:Y:S04]  /*6d30*/  UIADD3 UR53, UPT, UPT, UR53, 0x1, URZ ;  /* 0x0000000135357890 */ /* 0x000fe8000fffe0ff */
[----:B------:R-:W-:Y:S09]  /*6d40*/  UISETP.NE.AND UP0, UPT, UR53, URZ, UPT ;  /* 0x000000ff3500728c */ /* 0x000ff2000bf05270 */
[----:B------:R-:W-:Y:S05]  /*6d50*/  BRA.U !UP0, `(.L_x_120) ;  /* 0x00000001082c7547 */ /* 0x000fea000b800000 */
[----:B------:R-:W4:Y:S01]  /*6d60*/  S2UR UR5, SR_CgaCtaId ;  /* 0x00000000000579c3 */ /* 0x000f220000008800 */
[----:B------:R-:W-:Y:S01]  /*6d70*/  UISETP.NE.AND UP0, UPT, UR52, URZ, UPT ;  /* 0x000000ff3400728c */ /* 0x000fe2000bf05270 */
[----:B------:R-:W-:Y:S10]  /*6d80*/  ISETP.NE.AND P0, PT, R40, RZ, PT ;  /* 0x000000ff2800720c */ /* 0x000ff40003f05270 */
[----:B------:R-:W-:Y:S04]  /*6d90*/  @UP0 ULEA UR4, UR54, UR48, 0x3 ;  /* 0x0000003036040291 */ /* 0x000fe8000f8e18ff */
[----:B------:R-:W-:Y:S04]  /*6da0*/  @UP0 UIADD3 UR4, UPT, UPT, UR4, 0x190, URZ ;  /* 0x0000019004040890 */ /* 0x000fe8000fffe0ff */
[----:B----4-:R-:W-:Y:S09]  /*6db0*/  @UP0 UPRMT UR4, UR5, 0x654, UR4 ;  /* 0x0000065405040896 */ /* 0x010ff20008000004 */
[----:B------:R-:W-:Y:S01]  /*6dc0*/  @P0 SYNCS.ARRIVE.TRANS64.RED.A1T0 RZ, [UR4], RZ ;  /* 0x000000ffffff09a7 */ /* 0x000fe20008100404 */
[----:B------:R-:W-:Y:S04]  /*6dd0*/  UIADD3 UR4, UPT, UPT, UR54, 0x1, URZ ;  /* 0x0000000136047890 */ /* 0x000fe8000fffe0ff */
[----:B------:R-:W-:Y:S04]  /*6de0*/  UISETP.NE.AND UP0, UPT, UR4, 0x2, UPT ;  /* 0x000000020400788c */ /* 0x000fe8000bf05270 */
[----:B------:R-:W-:Y:S11]  /*6df0*/  USEL UR54, UR4, URZ, UP0 ;  /* 0x000000ff04367287 */ /* 0x000ff60008000000 */
[----:B------:R-:W-:Y:S01]  /*6e00*/  @!UPT UIADD3 URZ, UPT, UPT, URZ, URZ, URZ ;  /* 0x000000fffffff290 */ /* 0x000fe2000fffe0ff */
.L_x_120:
[----:B------:R-:W-:Y:S01]  /*6e10*/  UISETP.NE.AND UP2, UPT, UR63, URZ, UPT ;  /* 0x000000ff3f00728c */ /* 0x000fe2000bf45270 */
[----:B------:R-:W-:Y:S01]  /*6e20*/  R2UR UR5, R31 ;  /* 0x000000001f0572ca */ /* 0x000fe200000e0000 */
[----:B------:R-:W-:Y:S01]  /*6e30*/  UISETP.NE.AND UP0, UPT, UR6, 0x4, UPT ;  /* 0x000000040600788c */ /* 0x000fe2000bf05270 */
[----:B------:R-:W-:Y:S01]  /*6e40*/  R2UR UR4, R32 ;  /* 0x00000000200472ca */ /* 0x000fe200000e0000 */
[----:B------:R-:W-:Y:S01]  /*6e50*/  UISETP.NE.AND UP1, UPT, UR7, 0x2, UPT ;  /* 0x000000020700788c */ /* 0x000fe2000bf25270 */
[----:B------:R-:W-:Y:S01]  /*6e60*/  R2UR UR36, R39 ;  /* 0x00000000272472ca */ /* 0x000fe200000e0000 */
[----:B------:R-:W-:Y:S01]  /*6e70*/  USEL UR39, UR6, URZ, UP0 ;  /* 0x000000ff06277287 */ /* 0x000fe20008000000 */
[C---:B------:R-:W-:Y:S01]  /*6e80*/  ISETP.NE.AND P0, PT, R42.reuse, 0x2, PT ;  /* 0x000000022a00780c */ /* 0x040fe20003f05270 */
[----:B------:R-:W-:Y:S03]  /*6e90*/  USEL UR49, UR7, URZ, UP1 ;  /* 0x000000ff07317287 */ /* 0x000fe60008800000 */
[----:B------:R-:W-:Y:S02]  /*6ea0*/  SEL R3, RZ, 0x1, P0 ;  /* 0x00000001ff037807 */ /* 0x000fe40000000000 */
[----:B------:R-:W-:Y:S01]  /*6eb0*/  SEL R42, R42, RZ, P0 ;  /* 0x000000ff2a2a7207 */ /* 0x000fe20000000000 */
[----:B------:R-:W-:Y:S01]  /*6ec0*/  UIADD3 UR50, UPT, UPT, UR37, UR5, URZ ;  /* 0x0000000525327290 */ /* 0x000fe2000fffe0ff */
[----:B------:R-:W-:Y:S01]  /*6ed0*/  LOP3.LUT R34, R34, R3, RZ, 0x3c, !PT ;  /* 0x0000000322227212 */ /* 0x000fe200078e3cff */
[----:B------:R-:W-:Y:S02]  /*6ee0*/  UIADD3 UR51, UPT, UPT, UR38, UR4, URZ ;  /* 0x0000000426337290 */ /* 0x000fe4000fffe0ff */
[----:B------:R-:W-:Y:S02]  /*6ef0*/  USEL UR5, URZ, 0x1, UP0 ;  /* 0x00000001ff057887 */ /* 0x000fe40008000000 */
[----:B------:R-:W-:Y:S04]  /*6f00*/  USEL UR4, URZ, 0x1, UP1 ;  /* 0x00000001ff047887 */ /* 0x000fe80008800000 */
[----:B------:R-:W-:Y:S02]  /*6f10*/  LOP3.LUT R35, R35, UR5, RZ, 0x3c, !PT ;  /* 0x0000000523237c12 */ /* 0x000fe4000f8e3cff */
[----:B------:R-:W-:Y:S01]  /*6f20*/  LOP3.LUT R36, R36, UR4, RZ, 0x3c, !PT ;  /* 0x0000000424247c12 */ /* 0x000fe2000f8e3cff */
[----:B------:R-:W-:Y:S06]  /*6f30*/  BRA.U UP2, `(.L_x_121) ;  /* 0xffffffed02207547 */ /* 0x000fec000b83ffff */
[----:B------:R-:W-:-:S13]  /*6f40*/  R2UR UR4, R33 ;  /* 0x00000000210472ca */ /* 0x000fda00000e0000 */
[----:B------:R-:W-:-:S09]  /*6f50*/  UISETP.NE.AND UP0, UPT, UR4, URZ, UPT ;  /* 0x000000ff0400728c */ /* 0x000fd2000bf05270 */
[----:B------:R-:W-:Y:S05]  /*6f60*/  BRA.U !UP0, `(.L_x_122) ;  /* 0x0000000108407547 */ /* 0x000fea000b800000 */
[----:B------:R-:W4:Y:S02]  /*6f70*/  LDCU.64 UR4, c[0x0][0x890] ;  /* 0x00011200ff0477ac */ /* 0x000f240008000a00 */
[----:B----4-:R-:W-:-:S04]  /*6f80*/  UISETP.NE.U32.AND UP0, UPT, UR4, URZ, UPT ;  /* 0x000000ff0400728c */ /* 0x010fc8000bf05070 */
[----:B------:R-:W-:-:S09]  /*6f90*/  UISETP.NE.AND.EX UP0, UPT, UR5, URZ, UPT, UP0 ;  /* 0x000000ff0500728c */ /* 0x000fd2000bf05300 */
[----:B------:R-:W-:Y:S05]  /*6fa0*/  BRA.U UP0, `(.L_x_123) ;  /* 0x00000001000c7547 */ /* 0x000fea000b800000 */
[----:B------:R-:W-:-:S13]  /*6fb0*/  FSETP.NEU.AND P0, PT, RZ, UR45, PT ;  /* 0x0000002dff007c0b */ /* 0x000fda000bf0d000 */
[----:B------:R-:W-:Y:S05]  /*6fc0*/  @!P0 EXIT ;  /* 0x000000000000894d */ /* 0x000fea0003800000 */
[----:B------:R-:W-:Y:S05]  /*6fd0*/  BRA `(.L_x_122) ;  /* 0x0000000000247947 */ /* 0x000fea0003800000 */
.L_x_123:
[----:B------:R-:W-:-:S13]  /*6fe0*/  LOP3.LUT P0, RZ, R19, 0xff, RZ, 0xc0, !PT ;  /* 0x000000ff13ff7812 */ /* 0x000fda000780c0ff */
[----:B------:R-:W-:Y:S05]  /*6ff0*/  @P0 BRA `(.L_x_124) ;  /* 0x0000000000140947 */ /* 0x000fea0003800000 */
[----:B------:R-:W4:Y:S02]  /*7000*/  LDCU.64 UR4, c[0x0][0x888] ;  /* 0x00011100ff0477ac */ /* 0x000f240008000a00 */
[----:B----4-:R-:W-:-:S04]  /*7010*/  ISETP.NE.U32.AND P0, PT, RZ, UR4, PT ;  /* 0x00000004ff007c0c */ /* 0x010fc8000bf05070 */
[----:B------:R-:W-:-:S13]  /*7020*/  ISETP.NE.AND.EX P0, PT, RZ, UR5, PT, P0 ;  /* 0x00000005ff007c0c */ /* 0x000fda000bf05300 */
[----:B------:R-:W-:Y:S05]  /*7030*/  @!P0 EXIT ;  /* 0x000000000000894d */ /* 0x000fea0003800000 */
[----:B------:R-:W-:Y:S05]  /*7040*/  BRA `(.L_x_122) ;  /* 0x0000000000087947 */ /* 0x000fea0003800000 */
.L_x_124:
[----:B------:R-:W-:-:S13]  /*7050*/  FSETP.NEU.AND P0, PT, RZ, UR45, PT ;  /* 0x0000002dff007c0b */ /* 0x000fda000bf0d000 */
[----:B------:R-:W-:Y:S05]  /*7060*/  @!P0 EXIT ;  /* 0x000000000000894d */ /* 0x000fea0003800000 */
.L_x_122:
[----:B------:R-:W-:-:S04]  /*7070*/  DEPBAR.LE SB0, 0x0 ;  /* 0x000080000000791a */ /* 0x000fc80000000000 */
[----:B------:R-:W-:Y:S05]  /*7080*/  EXIT ;  /* 0x000000000000794d */ /* 0x000fea0003800000 */
.L_x_25:
[----:B---3--:R3:W4:Y:S02]  /*7090*/  SYNCS.PHASECHK.TRANS64.TRYWAIT P0, [R0+URZ+0x220], R3 ;  /* 0x00022003000075a7 */ /* 0x00872400080011ff */
[----:B----4-:R-:W-:Y:S05]  /*70a0*/  @!P0 NANOSLEEP.SYNCS 0x989680 ;  /* 0x009896800000895d */ /* 0x010fea0003900000 */
[----:B------:R-:W4:Y:S02]  /*70b0*/  @!P0 SYNCS.PHASECHK.TRANS64 P0, [R0+URZ+0x220], R3 ;  /* 0x00022003000085a7 */ /* 0x000f2400080010ff */
[----:B----4-:R-:W-:Y:S05]  /*70c0*/  @!P0 BRA `(.L_x_25) ;  /* 0xfffffffc00f08947 */ /* 0x010fea000383ffff */
[----:B------:R-:W-:Y:S05]  /*70d0*/  BRA `(.L_x_125) ;  /* 0xffffffa800847947 */ /* 0x000fea000383ffff */
.L_x_28:
[----:B---3--:R-:W-:-:S07]  /*70e0*/  MOV R0, UR33 ;  /* 0x0000002100007c02 */ /* 0x008fce0008000f00 */
.L_x_126:
[----:B---3--:R3:W4:Y:S02]  /*70f0*/  SYNCS.PHASECHK.TRANS64.TRYWAIT P0, [R0+URZ+0xc0], R3 ;  /* 0x0000c003000075a7 */ /* 0x00872400080011ff */
[----:B----4-:R-:W-:Y:S05]  /*7100*/  @!P0 NANOSLEEP.SYNCS 0x989680 ;  /* 0x009896800000895d */ /* 0x010fea0003900000 */
[----:B------:R-:W4:Y:S02]  /*7110*/  @!P0 SYNCS.PHASECHK.TRANS64 P0, [R0+URZ+0xc0], R3 ;  /* 0x0000c003000085a7 */ /* 0x000f2400080010ff */
[----:B----4-:R-:W-:Y:S05]  /*7120*/  @!P0 BRA `(.L_x_126) ;  /* 0xfffffffc00f08947 */ /* 0x010fea000383ffff */
[----:B------:R-:W-:Y:S05]  /*7130*/  BRA `(.L_x_27) ;  /* 0xffffffa800c47947 */ /* 0x000fea000383ffff */
.L_x_35:
[----:B-1----:R-:W-:-:S07]  /*7140*/  MOV R0, UR9 ;  /* 0x0000000900007c02 */ /* 0x002fce0008000f00 */
.L_x_127:
[----:B-1----:R1:W2:Y:S02]  /*7150*/  SYNCS.PHASECHK.TRANS64.TRYWAIT P0, [R0+URZ+0xc0], R3 ;  /* 0x0000c003000075a7 */ /* 0x0022a400080011ff */
[----:B--2---:R-:W-:Y:S05]  /*7160*/  @!P0 NANOSLEEP.SYNCS 0x989680 ;  /* 0x009896800000895d */ /* 0x004fea0003900000 */
[----:B------:R-:W2:Y:S02]  /*7170*/  @!P0 SYNCS.PHASECHK.TRANS64 P0, [R0+URZ+0xc0], R3 ;  /* 0x0000c003000085a7 */ /* 0x000ea400080010ff */
[----:B--2---:R-:W-:Y:S05]  /*7180*/  @!P0 BRA `(.L_x_127) ;  /* 0xfffffffc00f08947 */ /* 0x004fea000383ffff */
[----:B------:R-:W-:Y:S05]  /*7190*/  BRA `(.L_x_34) ;  /* 0xffffffac00847947 */ /* 0x000fea000383ffff */
.L_x_40:
[----:B-1----:R1:W2:Y:S02]  /*71a0*/  SYNCS.PHASECHK.TRANS64.TRYWAIT P0, [R3+URZ+0x1b0], R0 ;  /* 0x0001b000030075a7 */ /* 0x0022a400080011ff */
[----:B--2---:R-:W-:Y:S05]  /*71b0*/  @!P0 NANOSLEEP.SYNCS 0x989680 ;  /* 0x009896800000895d */ /* 0x004fea0003900000 */
[----:B------:R-:W2:Y:S02]  /*71c0*/  @!P0 SYNCS.PHASECHK.TRANS64 P0, [R3+URZ+0x1b0], R0 ;  /* 0x0001b000030085a7 */ /* 0x000ea400080010ff */
[----:B--2---:R-:W-:Y:S05]  /*71d0*/  @!P0 BRA `(.L_x_40) ;  /* 0xfffffffc00f08947 */ /* 0x004fea000383ffff */
[----:B------:R-:W-:Y:S05]  /*71e0*/  BRA `(.L_x_128) ;  /* 0xffffffb000247947 */ /* 0x000fea000383ffff */
.L_x_44:
[----:B-1----:R-:W-:-:S07]  /*71f0*/  MOV R0, UR4 ;  /* 0x0000000400007c02 */ /* 0x002fce0008000f00 */
.L_x_129:
[----:B-1----:R1:W2:Y:S02]  /*7200*/  SYNCS.PHASECHK.TRANS64.TRYWAIT P0, [R0+URZ], R3 ;  /* 0x00000003000075a7 */ /* 0x0022a400080011ff */
[----:B--2---:R-:W-:Y:S05]  /*7210*/  @!P0 NANOSLEEP.SYNCS 0x989680 ;  /* 0x009896800000895d */ /* 0x004fea0003900000 */
[----:B------:R-:W2:Y:S02]  /*7220*/  @!P0 SYNCS.PHASECHK.TRANS64 P0, [R0+URZ], R3 ;  /* 0x00000003000085a7 */ /* 0x000ea400080010ff */
[----:B--2---:R-:W-:Y:S05]  /*7230*/  @!P0 BRA `(.L_x_129) ;  /* 0xfffffffc00f08947 */ /* 0x004fea000383ffff */
[----:B------:R-:W-:Y:S05]  /*7240*/  BRA `(.L_x_130) ;  /* 0xffffffb400d07947 */ /* 0x000fea000383ffff */
.L_x_45:
[----:B------:R-:W-:-:S07]  /*7250*/  MOV R0, UR5 ;  /* 0x0000000500007c02 */ /* 0x000fce0008000f00 */
.L_x_131:
[----:B-1----:R1:W2:Y:S02]  /*7260*/  SYNCS.PHASECHK.TRANS64.TRYWAIT P0, [R0+URZ], R3 ;  /* 0x00000003000075a7 */ /* 0x0022a400080011ff */
[----:B--2---:R-:W-:Y:S05]  /*7270*/  @!P0 NANOSLEEP.SYNCS 0x989680 ;  /* 0x009896800000895d */ /* 0x004fea0003900000 */
[----:B------:R-:W2:Y:S02]  /*7280*/  @!P0 SYNCS.PHASECHK.TRANS64 P0, [R0+URZ], R3 ;  /* 0x00000003000085a7 */ /* 0x000ea400080010ff */
[----:B--2---:R-:W-:Y:S05]  /*7290*/  @!P0 BRA `(.L_x_131) ;  /* 0xfffffffc00f08947 */ /* 0x004fea000383ffff */
[----:B------:R-:W-:Y:S05]  /*72a0*/  BRA `(.L_x_132) ;  /* 0xffffffb400dc7947 */ /* 0x000fea000383ffff */
.L_x_46:
[----:B------:R-:W-:-:S07]  /*72b0*/  MOV R0, UR5 ;  /* 0x0000000500007c02 */ /* 0x000fce0008000f00 */
.L_x_133:
[----:B-1----:R1:W2:Y:S02]  /*72c0*/  SYNCS.PHASECHK.TRANS64.TRYWAIT P0, [R0+URZ], R3 ;  /* 0x00000003000075a7 */ /* 0x0022a400080011ff */
[----:B--2---:R-:W-:Y:S05]  /*72d0*/  @!P0 NANOSLEEP.SYNCS 0x989680 ;  /* 0x009896800000895d */ /* 0x004fea0003900000 */
[----:B------:R-:W2:Y:S02]  /*72e0*/  @!P0 SYNCS.PHASECHK.TRANS64 P0, [R0+URZ], R3 ;  /* 0x00000003000085a7 */ /* 0x000ea400080010ff */
[----:B--2---:R-:W-:Y:S05]  /*72f0*/  @!P0 BRA `(.L_x_133) ;  /* 0xfffffffc00f08947 */ /* 0x004fea000383ffff */
[----:B------:R-:W-:Y:S05]  /*7300*/  BRA `(.L_x_134) ;  /* 0xffffffb400e87947 */ /* 0x000fea000383ffff */
.L_x_47:
[----:B------:R-:W-:-:S07]  /*7310*/  MOV R0, UR5 ;  /* 0x0000000500007c02 */ /* 0x000fce0008000f00 */
.L_x_135:
[----:B-1----:R1:W2:Y:S02]  /*7320*/  SYNCS.PHASECHK.TRANS64.TRYWAIT P0, [R0+URZ], R3 ;  /* 0x00000003000075a7 */ /* 0x0022a400080011ff */
[----:B--2---:R-:W-:Y:S05]  /*7330*/  @!P0 NANOSLEEP.SYNCS 0x989680 ;  /* 0x009896800000895d */ /* 0x004fea0003900000 */
[----:B------:R-:W2:Y:S02]  /*7340*/  @!P0 SYNCS.PHASECHK.TRANS64 P0, [R0+URZ], R3 ;  /* 0x00000003000085a7 */ /* 0x000ea400080010ff */
[----:B--2---:R-:W-:Y:S05]  /*7350*/  @!P0 BRA `(.L_x_135) ;  /* 0xfffffffc00f08947 */ /* 0x004fea000383ffff */
[----:B------:R-:W-:Y:S05]  /*7360*/  BRA `(.L_x_136) ;  /* 0xffffffb400f47947 */ /* 0x000fea000383ffff */
.L_x_48:
[----:B------:R-:W-:-:S07]  /*7370*/  MOV R0, UR5 ;  /* 0x0000000500007c02 */ /* 0x000fce0008000f00 */
.L_x_137:
[----:B-1----:R1:W2:Y:S02]  /*7380*/  SYNCS.PHASECHK.TRANS64.TRYWAIT P0, [R0+URZ], R3 ;  /* 0x00000003000075a7 */ /* 0x0022a400080011ff */
[----:B--2---:R-:W-:Y:S05]  /*7390*/  @!P0 NANOSLEEP.SYNCS 0x989680 ;  /* 0x009896800000895d */ /* 0x004fea0003900000 */
[----:B------:R-:W2:Y:S02]  /*73a0*/  @!P0 SYNCS.PHASECHK.TRANS64 P0, [R0+URZ], R3 ;  /* 0x00000003000085a7 */ /* 0x000ea400080010ff */
[----:B--2---:R-:W-:Y:S05]  /*73b0*/  @!P0 BRA `(.L_x_137) ;  /* 0xfffffffc00f08947 */ /* 0x004fea000383ffff */
[----:B------:R-:W-:Y:S05]  /*73c0*/  BRA `(.L_x_138) ;  /* 0xffffffb800007947 */ /* 0x000fea000383ffff */
.L_x_49:
[----:B------:R-:W-:-:S07]  /*73d0*/  MOV R0, UR5 ;  /* 0x0000000500007c02 */ /* 0x000fce0008000f00 */
.L_x_139:
[----:B-1----:R1:W2:Y:S02]  /*73e0*/  SYNCS.PHASECHK.TRANS64.TRYWAIT P0, [R0+URZ], R3 ;  /* 0x00000003000075a7 */ /* 0x0022a400080011ff */
[----:B--2---:R-:W-:Y:S05]  /*73f0*/  @!P0 NANOSLEEP.SYNCS 0x989680 ;  /* 0x009896800000895d */ /* 0x004fea0003900000 */
[----:B------:R-:W2:Y:S02]  /*7400*/  @!P0 SYNCS.PHASECHK.TRANS64 P0, [R0+URZ], R3 ;  /* 0x00000003000085a7 */ /* 0x000ea400080010ff */
[----:B--2---:R-:W-:Y:S05]  /*7410*/  @!P0 BRA `(.L_x_139) ;  /* 0xfffffffc00f08947 */ /* 0x004fea000383ffff */
[----:B------:R-:W-:Y:S05]  /*7420*/  BRA `(.L_x_140) ;  /* 0xffffffb8000c7947 */ /* 0x000fea000383ffff */
.L_x_50:
[----:B------:R-:W-:-:S07]  /*7430*/  MOV R0, UR5 ;  /* 0x0000000500007c02 */ /* 0x000fce0008000f00 */
.L_x_141:
[----:B-1----:R1:W2:Y:S02]  /*7440*/  SYNCS.PHASECHK.TRANS64.TRYWAIT P0, [R0+URZ], R3 ;  /* 0x00000003000075a7 */ /* 0x0022a400080011ff */
[----:B--2---:R-:W-:Y:S05]  /*7450*/  @!P0 NANOSLEEP.SYNCS 0x989680 ;  /* 0x009896800000895d */ /* 0x004fea0003900000 */
[----:B------:R-:W2:Y:S02]  /*7460*/  @!P0 SYNCS.PHASECHK.TRANS64 P0, [R0+URZ], R3 ;  /* 0x00000003000085a7 */ /* 0x000ea400080010ff */
[----:B--2---:R-:W-:Y:S05]  /*7470*/  @!P0 BRA `(.L_x_141) ;  /* 0xfffffffc00f08947 */ /* 0x004fea000383ffff */
[----:B------:R-:W-:Y:S05]  /*7480*/  BRA `(.L_x_142) ;  /* 0xffffffb800187947 */ /* 0x000fea000383ffff */
.L_x_51:
[----:B------:R-:W-:-:S07]  /*7490*/  MOV R0, UR5 ;  /* 0x0000000500007c02 */ /* 0x000fce0008000f00 */
.L_x_143:
[----:B-1----:R1:W2:Y:S02]  /*74a0*/  SYNCS.PHASECHK.TRANS64.TRYWAIT P0, [R0+URZ], R3 ;  /* 0x00000003000075a7 */ /* 0x0022a400080011ff */
[----:B--2---:R-:W-:Y:S05]  /*74b0*/  @!P0 NANOSLEEP.SYNCS 0x989680 ;  /* 0x009896800000895d */ /* 0x004fea0003900000 */
[----:B------:R-:W2:Y:S02]  /*74c0*/  @!P0 SYNCS.PHASECHK.TRANS64 P0, [R0+URZ], R3 ;  /* 0x00000003000085a7 */ /* 0x000ea400080010ff */
[----:B--2---:R-:W-:Y:S05]  /*74d0*/  @!P0 BRA `(.L_x_143) ;  /* 0xfffffffc00f08947 */ /* 0x004fea000383ffff */
[----:B------:R-:W-:Y:S05]  /*74e0*/  BRA `(.L_x_144) ;  /* 0xffffffb800247947 */ /* 0x000fea000383ffff */
.L_x_52:
[----:B------:R-:W-:-:S07]  /*74f0*/  MOV R0, UR5 ;  /* 0x0000000500007c02 */ /* 0x000fce0008000f00 */
.L_x_145:
[----:B-1----:R1:W2:Y:S02]  /*7500*/  SYNCS.PHASECHK.TRANS64.TRYWAIT P0, [R0+URZ], R3 ;  /* 0x00000003000075a7 */ /* 0x0022a400080011ff */
[----:B--2---:R-:W-:Y:S05]  /*7510*/  @!P0 NANOSLEEP.SYNCS 0x989680 ;  /* 0x009896800000895d */ /* 0x004fea0003900000 */
[----:B------:R-:W2:Y:S02]  /*7520*/  @!P0 SYNCS.PHASECHK.TRANS64 P0, [R0+URZ], R3 ;  /* 0x00000003000085a7 */ /* 0x000ea400080010ff */
[----:B--2---:R-:W-:Y:S05]  /*7530*/  @!P0 BRA `(.L_x_145) ;  /* 0xfffffffc00f08947 */ /* 0x004fea000383ffff */
[----:B------:R-:W-:Y:S05]  /*7540*/  BRA `(.L_x_146) ;  /* 0xffffffb800307947 */ /* 0x000fea000383ffff */
.L_x_53:
[----:B------:R-:W-:-:S07]  /*7550*/  MOV R0, UR5 ;  /* 0x0000000500007c02 */ /* 0x000fce0008000f00 */
.L_x_147:
[----:B-1----:R1:W2:Y:S02]  /*7560*/  SYNCS.PHASECHK.TRANS64.TRYWAIT P0, [R0+URZ], R3 ;  /* 0x00000003000075a7 */ /* 0x0022a400080011ff */
[----:B--2---:R-:W-:Y:S05]  /*7570*/  @!P0 NANOSLEEP.SYNCS 0x989680 ;  /* 0x009896800000895d */ /* 0x004fea0003900000 */
[----:B------:R-:W2:Y:S02]  /*7580*/  @!P0 SYNCS.PHASECHK.TRANS64 P0, [R0+URZ], R3 ;  /* 0x00000003000085a7 */ /* 0x000ea400080010ff */
[----:B--2---:R-:W-:Y:S05]  /*7590*/  @!P0 BRA `(.L_x_147) ;  /* 0xfffffffc00f08947 */ /* 0x004fea000383ffff */
[----:B------:R-:W-:Y:S05]  /*75a0*/  BRA `(.L_x_148) ;  /* 0xffffffb8003c7947 */ /* 0x000fea000383ffff */
.L_x_54:
[----:B------:R-:W-:-:S07]  /*75b0*/  MOV R0, UR5 ;  /* 0x0000000500007c02 */ /* 0x000fce0008000f00 */
.L_x_149:
[----:B-1----:R1:W2:Y:S02]  /*75c0*/  SYNCS.PHASECHK.TRANS64.TRYWAIT P0, [R0+URZ], R3 ;  /* 0x00000003000075a7 */ /* 0x0022a400080011ff */
[----:B--2---:R-:W-:Y:S05]  /*75d0*/  @!P0 NANOSLEEP.SYNCS 0x989680 ;  /* 0x009896800000895d */ /* 0x004fea0003900000 */
[----:B------:R-:W2:Y:S02]  /*75e0*/  @!P0 SYNCS.PHASECHK.TRANS64 P0, [R0+URZ], R3 ;  /* 0x00000003000085a7 */ /* 0x000ea400080010ff */
[----:B--2---:R-:W-:Y:S05]  /*75f0*/  @!P0 BRA `(.L_x_149) ;  /* 0xfffffffc00f08947 */ /* 0x004fea000383ffff */
[----:B------:R-:W-:Y:S05]  /*7600*/  BRA `(.L_x_150) ;  /* 0xffffffb800487947 */ /* 0x000fea000383ffff */
.L_x_55:
[----:B------:R-:W-:-:S07]  /*7610*/  MOV R0, UR5 ;  /* 0x0000000500007c02 */ /* 0x000fce0008000f00 */
.L_x_151:
[----:B-1----:R1:W2:Y:S02]  /*7620*/  SYNCS.PHASECHK.TRANS64.TRYWAIT P0, [R0+URZ], R3 ;  /* 0x00000003000075a7 */ /* 0x0022a400080011ff */
[----:B--2---:R-:W-:Y:S05]  /*7630*/  @!P0 NANOSLEEP.SYNCS 0x989680 ;  /* 0x009896800000895d */ /* 0x004fea0003900000 */
[----:B------:R-:W2:Y:S02]  /*7640*/  @!P0 SYNCS.PHASECHK.TRANS64 P0, [R0+URZ], R3 ;  /* 0x00000003000085a7 */ /* 0x000ea400080010ff */
[----:B--2---:R-:W-:Y:S05]  /*7650*/  @!P0 BRA `(.L_x_151) ;  /* 0xfffffffc00f08947 */ /* 0x004fea000383ffff */
[----:B------:R-:W-:Y:S05]  /*7660*/  BRA `(.L_x_152) ;  /* 0xffffffb800547947 */ /* 0x000fea000383ffff */
.L_x_56:
[----:B------:R-:W-:-:S07]  /*7670*/  MOV R0, UR5 ;  /* 0x0000000500007c02 */ /* 0x000fce0008000f00 */
.L_x_153:
[----:B-1----:R1:W2:Y:S02]  /*7680*/  SYNCS.PHASECHK.TRANS64.TRYWAIT P0, [R0+URZ], R3 ;  /* 0x00000003000075a7 */ /* 0x0022a400080011ff */
[----:B--2---:R-:W-:Y:S05]  /*7690*/  @!P0 NANOSLEEP.SYNCS 0x989680 ;  /* 0x009896800000895d */ /* 0x004fea0003900000 */
[----:B------:R-:W2:Y:S02]  /*76a0*/  @!P0 SYNCS.PHASECHK.TRANS64 P0, [R0+URZ], R3 ;  /* 0x00000003000085a7 */ /* 0x000ea400080010ff */
[----:B--2---:R-:W-:Y:S05]  /*76b0*/  @!P0 BRA `(.L_x_153) ;  /* 0xfffffffc00f08947 */ /* 0x004fea000383ffff */
[----:B------:R-:W-:Y:S05]  /*76c0*/  BRA `(.L_x_154) ;  /* 0xffffffb800607947 */ /* 0x000fea000383ffff */
.L_x_57:
[----:B------:R-:W-:-:S07]  /*76d0*/  MOV R0, UR5 ;  /* 0x0000000500007c02 */ /* 0x000fce0008000f00 */
.L_x_155:
[----:B-1----:R1:W2:Y:S02]  /*76e0*/  SYNCS.PHASECHK.TRANS64.TRYWAIT P0, [R0+URZ], R3 ;  /* 0x00000003000075a7 */ /* 0x0022a400080011ff */
[----:B--2---:R-:W-:Y:S05]  /*76f0*/  @!P0 NANOSLEEP.SYNCS 0x989680 ;  /* 0x009896800000895d */ /* 0x004fea0003900000 */
[----:B------:R-:W2:Y:S02]  /*7700*/  @!P0 SYNCS.PHASECHK.TRANS64 P0, [R0+URZ], R3 ;  /* 0x00000003000085a7 */ /* 0x000ea400080010ff */
[----:B--2---:R-:W-:Y:S05]  /*7710*/  @!P0 BRA `(.L_x_155) ;  /* 0xfffffffc00f08947 */ /* 0x004fea000383ffff */
[----:B------:R-:W-:Y:S05]  /*7720*/  BRA `(.L_x_156) ;  /* 0xffffffb8006c7947 */ /* 0x000fea000383ffff */
.L_x_58:
[----:B------:R-:W-:-:S07]  /*7730*/  MOV R0, UR5 ;  /* 0x0000000500007c02 */ /* 0x000fce0008000f00 */
.L_x_157:
[----:B-1----:R1:W2:Y:S02]  /*7740*/  SYNCS.PHASECHK.TRANS64.TRYWAIT P0, [R0+URZ], R3 ;  /* 0x00000003000075a7 */ /* 0x0022a400080011ff */
[----:B--2---:R-:W-:Y:S05]  /*7750*/  @!P0 NANOSLEEP.SYNCS 0x989680 ;  /* 0x009896800000895d */ /* 0x004fea0003900000 */
[----:B------:R-:W2:Y:S02]  /*7760*/  @!P0 SYNCS.PHASECHK.TRANS64 P0, [R0+URZ], R3 ;  /* 0x00000003000085a7 */ /* 0x000ea400080010ff */
[----:B--2---:R-:W-:Y:S05]  /*7770*/  @!P0 BRA `(.L_x_157) ;  /* 0xfffffffc00f08947 */ /* 0x004fea000383ffff */
[----:B------:R-:W-:Y:S05]  /*7780*/  BRA `(.L_x_158) ;  /* 0xffffffb800787947 */ /* 0x000fea000383ffff */
.L_x_59:
[----:B------:R-:W-:-:S07]  /*7790*/  MOV R0, UR5 ;  /* 0x0000000500007c02 */ /* 0x000fce0008000f00 */
.L_x_159:
[----:B-1----:R1:W2:Y:S02]  /*77a0*/  SYNCS.PHASECHK.TRANS64.TRYWAIT P0, [R0+URZ], R3 ;  /* 0x00000003000075a7 */ /* 0x0022a400080011ff */
[----:B--2---:R-:W-:Y:S05]  /*77b0*/  @!P0 NANOSLEEP.SYNCS 0x989680 ;  /* 0x009896800000895d */ /* 0x004fea0003900000 */
[----:B------:R-:W2:Y:S02]  /*77c0*/  @!P0 SYNCS.PHASECHK.TRANS64 P0, [R0+URZ], R3 ;  /* 0x00000003000085a7 */ /* 0x000ea400080010ff */
[----:B--2---:R-:W-:Y:S05]  /*77d0*/  @!P0 BRA `(.L_x_159) ;  /* 0xfffffffc00f08947 */ /* 0x004fea000383ffff */
[----:B------:R-:W-:Y:S05]  /*77e0*/  BRA `(.L_x_160) ;  /* 0xffffffb800847947 */ /* 0x000fea000383ffff */
.L_x_60:
[----:B------:R-:W-:-:S07]  /*77f0*/  MOV R0, UR5 ;  /* 0x0000000500007c02 */ /* 0x000fce0008000f00 */
.L_x_161:
[----:B-1----:R1:W2:Y:S02]  /*7800*/  SYNCS.PHASECHK.TRANS64.TRYWAIT P0, [R0+URZ], R3 ;  /* 0x00000003000075a7 */ /* 0x0022a400080011ff */
[----:B--2---:R-:W-:Y:S05]  /*7810*/  @!P0 NANOSLEEP.SYNCS 0x989680 ;  /* 0x009896800000895d */ /* 0x004fea0003900000 */
[----:B------:R-:W2:Y:S02]  /*7820*/  @!P0 SYNCS.PHASECHK.TRANS64 P0, [R0+URZ], R3 ;  /* 0x00000003000085a7 */ /* 0x000ea400080010ff */
[----:B--2---:R-:W-:Y:S05]  /*7830*/  @!P0 BRA `(.L_x_161) ;  /* 0xfffffffc00f08947 */ /* 0x004fea000383ffff */
[----:B------:R-:W-:Y:S05]  /*7840*/  BRA `(.L_x_162) ;  /* 0xffffffb800907947 */ /* 0x000fea000383ffff */
.L_x_61:
[----:B------:R-:W-:-:S07]  /*7850*/  MOV R0, UR5 ;  /* 0x0000000500007c02 */ /* 0x000fce0008000f00 */
.L_x_163:
[----:B-1----:R1:W2:Y:S02]  /*7860*/  SYNCS.PHASECHK.TRANS64.TRYWAIT P0, [R0+URZ], R3 ;  /* 0x00000003000075a7 */ /* 0x0022a400080011ff */
[----:B--2---:R-:W-:Y:S05]  /*7870*/  @!P0 NANOSLEEP.SYNCS 0x989680 ;  /* 0x009896800000895d */ /* 0x004fea0003900000 */
[----:B------:R-:W2:Y:S02]  /*7880*/  @!P0 SYNCS.PHASECHK.TRANS64 P0, [R0+URZ], R3 ;  /* 0x00000003000085a7 */ /* 0x000ea400080010ff */
[----:B--2---:R-:W-:Y:S05]  /*7890*/  @!P0 BRA `(.L_x_163) ;  /* 0xfffffffc00f08947 */ /* 0x004fea000383ffff */
[----:B------:R-:W-:Y:S05]  /*78a0*/  BRA `(.L_x_164) ;  /* 0xffffffb8009c7947 */ /* 0x000fea000383ffff */
.L_x_62:
[----:B------:R-:W-:-:S07]  /*78b0*/  MOV R0, UR5 ;  /* 0x0000000500007c02 */ /* 0x000fce0008000f00 */
.L_x_165:
[----:B-1----:R1:W2:Y:S02]  /*78c0*/  SYNCS.PHASECHK.TRANS64.TRYWAIT P0, [R0+URZ], R3 ;  /* 0x00000003000075a7 */ /* 0x0022a400080011ff */
[----:B--2---:R-:W-:Y:S05]  /*78d0*/  @!P0 NANOSLEEP.SYNCS 0x989680 ;  /* 0x009896800000895d */ /* 0x004fea0003900000 */
[----:B------:R-:W2:Y:S02]  /*78e0*/  @!P0 SYNCS.PHASECHK.TRANS64 P0, [R0+URZ], R3 ;  /* 0x00000003000085a7 */ /* 0x000ea400080010ff */
[----:B--2---:R-:W-:Y:S05]  /*78f0*/  @!P0 BRA `(.L_x_165) ;  /* 0xfffffffc00f08947 */ /* 0x004fea000383ffff */
[----:B------:R-:W-:Y:S05]  /*7900*/  BRA `(.L_x_166) ;  /* 0xffffffb800a87947 */ /* 0x000fea000383ffff */
.L_x_63:
[----:B------:R-:W-:-:S07]  /*7910*/  MOV R0, UR5 ;  /* 0x0000000500007c02 */ /* 0x000fce0008000f00 */
.L_x_167:
[----:B-1----:R1:W2:Y:S02]  /*7920*/  SYNCS.PHASECHK.TRANS64.TRYWAIT P0, [R0+URZ], R3 ;  /* 0x00000003000075a7 */ /* 0x0022a400080011ff */
[----:B--2---:R-:W-:Y:S05]  /*7930*/  @!P0 NANOSLEEP.SYNCS 0x989680 ;  /* 0x009896800000895d */ /* 0x004fea0003900000 */
[----:B------:R-:W2:Y:S02]  /*7940*/  @!P0 SYNCS.PHASECHK.TRANS64 P0, [R0+URZ], R3 ;  /* 0x00000003000085a7 */ /* 0x000ea400080010ff */
[----:B--2---:R-:W-:Y:S05]  /*7950*/  @!P0 BRA `(.L_x_167) ;  /* 0xfffffffc00f08947 */ /* 0x004fea000383ffff */
[----:B------:R-:W-:Y:S05]  /*7960*/  BRA `(.L_x_168) ;  /* 0xffffffb800b47947 */ /* 0x000fea000383ffff */
.L_x_64:
[----:B------:R-:W-:-:S07]  /*7970*/  MOV R0, UR5 ;  /* 0x0000000500007c02 */ /* 0x000fce0008000f00 */
.L_x_169:
[----:B-1----:R1:W2:Y:S02]  /*7980*/  SYNCS.PHASECHK.TRANS64.TRYWAIT P0, [R0+URZ], R3 ;  /* 0x00000003000075a7 */ /* 0x0022a400080011ff */
[----:B--2---:R-:W-:Y:S05]  /*7990*/  @!P0 NANOSLEEP.SYNCS 0x989680 ;  /* 0x009896800000895d */ /* 0x004fea0003900000 */
[----:B------:R-:W2:Y:S02]  /*79a0*/  @!P0 SYNCS.PHASECHK.TRANS64 P0, [R0+URZ], R3 ;  /* 0x00000003000085a7 */ /* 0x000ea400080010ff */
[----:B--2---:R-:W-:Y:S05]  /*79b0*/  @!P0 BRA `(.L_x_169) ;  /* 0xfffffffc00f08947 */ /* 0x004fea000383ffff */
[----:B------:R-:W-:Y:S05]  /*79c0*/  BRA `(.L_x_170) ;  /* 0xffffffb800c07947 */ /* 0x000fea000383ffff */
.L_x_65:
[----:B------:R-:W-:-:S07]  /*79d0*/  MOV R0, UR5 ;  /* 0x0000000500007c02 */ /* 0x000fce0008000f00 */
.L_x_171:
[----:B-1----:R1:W2:Y:S02]  /*79e0*/  SYNCS.PHASECHK.TRANS64.TRYWAIT P0, [R0+URZ], R3 ;  /* 0x00000003000075a7 */ /* 0x0022a400080011ff */
[----:B--2---:R-:W-:Y:S05]  /*79f0*/  @!P0 NANOSLEEP.SYNCS 0x989680 ;  /* 0x009896800000895d */ /* 0x004fea0003900000 */
[----:B------:R-:W2:Y:S02]  /*7a00*/  @!P0 SYNCS.PHASECHK.TRANS64 P0, [R0+URZ], R3 ;  /* 0x00000003000085a7 */ /* 0x000ea400080010ff */
[----:B--2---:R-:W-:Y:S05]  /*7a10*/  @!P0 BRA `(.L_x_171) ;  /* 0xfffffffc00f08947 */ /* 0x004fea000383ffff */
[----:B------:R-:W-:Y:S05]  /*7a20*/  BRA `(.L_x_172) ;  /* 0xffffffb800cc7947 */ /* 0x000fea000383ffff */
.L_x_66:
[----:B------:R-:W-:-:S07]  /*7a30*/  MOV R0, UR5 ;  /* 0x0000000500007c02 */ /* 0x000fce0008000f00 */
.L_x_173:
[----:B-1----:R1:W2:Y:S02]  /*7a40*/  SYNCS.PHASECHK.TRANS64.TRYWAIT P0, [R0+URZ], R3 ;  /* 0x00000003000075a7 */ /* 0x0022a400080011ff */
[----:B--2---:R-:W-:Y:S05]  /*7a50*/  @!P0 NANOSLEEP.SYNCS 0x989680 ;  /* 0x009896800000895d */ /* 0x004fea0003900000 */
[----:B------:R-:W2:Y:S02]  /*7a60*/  @!P0 SYNCS.PHASECHK.TRANS64 P0, [R0+URZ], R3 ;  /* 0x00000003000085a7 */ /* 0x000ea400080010ff */
[----:B--2---:R-:W-:Y:S05]  /*7a70*/  @!P0 BRA `(.L_x_173) ;  /* 0xfffffffc00f08947 */ /* 0x004fea000383ffff */
[----:B------:R-:W-:Y:S05]  /*7a80*/  BRA `(.L_x_174) ;  /* 0xffffffb800d87947 */ /* 0x000fea000383ffff */
.L_x_69:
[----:B--2---:R2:W3:Y:S02]  /*7a90*/  SYNCS.PHASECHK.TRANS64.TRYWAIT P0, [R2+URZ+0x210], R5 ;  /* 0x00021005020075a7 */ /* 0x0044e400080011ff */
[----:B---3--:R-:W-:Y:S05]  /*7aa0*/  @!P0 NANOSLEEP.SYNCS 0x989680 ;  /* 0x009896800000895d */ /* 0x008fea0003900000 */
[----:B------:R-:W3:Y:S02]  /*7ab0*/  @!P0 SYNCS.PHASECHK.TRANS64 P0, [R2+URZ+0x210], R5 ;  /* 0x00021005020085a7 */ /* 0x000ee400080010ff */
[----:B---3--:R-:W-:Y:S05]  /*7ac0*/  @!P0 BRA `(.L_x_69) ;  /* 0xfffffffc00f08947 */ /* 0x008fea000383ffff */
[----:B------:R-:W-:Y:S05]  /*7ad0*/  BRA `(.L_x_175) ;  /* 0xffffffbc00347947 */ /* 0x000fea000383ffff */
.L_x_70:
[----:B------:R-:W-:-:S07]  /*7ae0*/  MOV R2, UR4 ;  /* 0x0000000400027c02 */ /* 0x000fce0008000f00 */
.L_x_176:
[----:B--2---:R2:W3:Y:S02]  /*7af0*/  SYNCS.PHASECHK.TRANS64.TRYWAIT P0, [R2+URZ+0x1c0], R5 ;  /* 0x0001c005020075a7 */ /* 0x0044e400080011ff */
[----:B---3--:R-:W-:Y:S05]  /*7b00*/  @!P0 NANOSLEEP.SYNCS 0x989680 ;  /* 0x009896800000895d */ /* 0x008fea0003900000 */
[----:B------:R-:W3:Y:S02]  /*7b10*/  @!P0 SYNCS.PHASECHK.TRANS64 P0, [R2+URZ+0x1c0], R5 ;  /* 0x0001c005020085a7 */ /* 0x000ee400080010ff */
[----:B---3--:R-:W-:Y:S05]  /*7b20*/  @!P0 BRA `(.L_x_176) ;  /* 0xfffffffc00f08947 */ /* 0x008fea000383ffff */
[----:B------:R-:W-:Y:S05]  /*7b30*/  BRA `(.L_x_177) ;  /* 0xffffffbc00447947 */ /* 0x000fea000383ffff */
.L_x_71:
[----:B--2---:R2:W3:Y:S02]  /*7b40*/  SYNCS.PHASECHK.TRANS64.TRYWAIT P1, [R2+URZ+0x1b0], R5 ;  /* 0x0001b005020075a7 */ /* 0x0044e400080211ff */
[----:B---3--:R-:W-:Y:S05]  /*7b50*/  @!P1 NANOSLEEP.SYNCS 0x989680 ;  /* 0x009896800000995d */ /* 0x008fea0003900000 */
[----:B------:R-:W3:Y:S02]  /*7b60*/  @!P1 SYNCS.PHASECHK.TRANS64 P1, [R2+URZ+0x1b0], R5 ;  /* 0x0001b005020095a7 */ /* 0x000ee400080210ff */
[----:B---3--:R-:W-:Y:S05]  /*7b70*/  @!P1 BRA `(.L_x_71) ;  /* 0xfffffffc00f09947 */ /* 0x008fea000383ffff */
[----:B------:R-:W-:Y:S05]  /*7b80*/  BRA `(.L_x_178) ;  /* 0xffffffbc00747947 */ /* 0x000fea000383ffff */
.L_x_74:
[----:B------:R-:W-:-:S07]  /*7b90*/  MOV R0, UR4 ;  /* 0x0000000400007c02 */ /* 0x000fce0008000f00 */
.L_x_179:
[----:B--2---:R2:W3:Y:S02]  /*7ba0*/  SYNCS.PHASECHK.TRANS64.TRYWAIT P0, [R0+URZ+0x1c0], R3 ;  /* 0x0001c003000075a7 */ /* 0x0044e400080011ff */
[----:B---3--:R-:W-:Y:S05]  /*7bb0*/  @!P0 NANOSLEEP.SYNCS 0x989680 ;  /* 0x009896800000895d */ /* 0x008fea0003900000 */
[----:B------:R-:W3:Y:S02]  /*7bc0*/  @!P0 SYNCS.PHASECHK.TRANS64 P0, [R0+URZ+0x1c0], R3 ;  /* 0x0001c003000085a7 */ /* 0x000ee400080010ff */
[----:B---3--:R-:W-:Y:S05]  /*7bd0*/  @!P0 BRA `(.L_x_179) ;  /* 0xfffffffc00f08947 */ /* 0x008fea000383ffff */
[----:B------:R-:W-:Y:S05]  /*7be0*/  BRA `(.L_x_73) ;  /* 0xffffffbc00c87947 */ /* 0x000fea000383ffff */
.L_x_81:
[----:B-1----:R1:W2:Y:S02]  /*7bf0*/  SYNCS.PHASECHK.TRANS64.TRYWAIT P1, [R0+URZ+0x1b0], R5 ;  /* 0x0001b005000075a7 */ /* 0x0022a400080211ff */
[----:B--2---:R-:W-:Y:S05]  /*7c00*/  @!P1 NANOSLEEP.SYNCS 0x989680 ;  /* 0x009896800000995d */ /* 0x004fea0003900000 */
[----:B------:R-:W2:Y:S02]  /*7c10*/  @!P1 SYNCS.PHASECHK.TRANS64 P1, [R0+URZ+0x1b0], R5 ;  /* 0x0001b005000095a7 */ /* 0x000ea400080210ff */
[----:B--2---:R-:W-:Y:S05]  /*7c20*/  @!P1 BRA `(.L_x_81) ;  /* 0xfffffffc00f09947 */ /* 0x004fea000383ffff */
[----:B------:R-:W-:Y:S05]  /*7c30*/  BRA `(.L_x_180) ;  /* 0xffffffc4003c7947 */ /* 0x000fea000383ffff */
.L_x_82:
[----:B------:R-:W-:-:S07]  /*7c40*/  MOV R3, UR31 ;  /* 0x0000001f00037c02 */ /* 0x000fce0008000f00 */
.L_x_181:
[----:B-1----:R1:W2:Y:S02]  /*7c50*/  SYNCS.PHASECHK.TRANS64.TRYWAIT P0, [R3+URZ+0x1f0], R0 ;  /* 0x0001f000030075a7 */ /* 0x0022a400080011ff */
[----:B--2---:R-:W-:Y:S05]  /*7c60*/  @!P0 NANOSLEEP.SYNCS 0x989680 ;  /* 0x009896800000895d */ /* 0x004fea0003900000 */
[----:B------:R-:W2:Y:S02]  /*7c70*/  @!P0 SYNCS.PHASECHK.TRANS64 P0, [R3+URZ+0x1f0], R0 ;  /* 0x0001f000030085a7 */ /* 0x000ea400080010ff */
[----:B--2---:R-:W-:Y:S05]  /*7c80*/  @!P0 BRA `(.L_x_181) ;  /* 0xfffffffc00f08947 */ /* 0x004fea000383ffff */
[----:B------:R-:W-:Y:S05]  /*7c90*/  BRA `(.L_x_182) ;  /* 0xffffffc4008c7947 */ /* 0x000fea000383ffff */
.L_x_85:
[----:B------:R-:W-:Y:S07]  /*7ca0*/  MOV R0, UR5 ;  /* 0x0000000500007c02 */ /* 0x000fee0008000f00 */
.L_x_183:
[----:B-1----:R1:W2:Y:S02]  /*7cb0*/  SYNCS.PHASECHK.TRANS64.TRYWAIT P0, [R0+URZ], R3 ;  /* 0x00000003000075a7 */ /* 0x0022a400080011ff */
[----:B--2---:R-:W-:Y:S05]  /*7cc0*/  @!P0 NANOSLEEP.SYNCS 0x989680 ;  /* 0x009896800000895d */ /* 0x004fea0003900000 */
[----:B------:R-:W2:Y:S02]  /*7cd0*/  @!P0 SYNCS.PHASECHK.TRANS64 P0, [R0+URZ], R3 ;  /* 0x00000003000085a7 */ /* 0x000ea400080010ff */
[----:B--2---:R-:W-:Y:S05]  /*7ce0*/  @!P0 BRA `(.L_x_183) ;  /* 0xfffffffc00f08947 */ /* 0x004fea000383ffff */
[----:B------:R-:W-:Y:S05]  /*7cf0*/  BRA `(.L_x_84) ;  /* 0xffffffc400a87947 */ /* 0x000fea000383ffff */
.L_x_88:
[----:B------:R-:W-:-:S07]  /*7d00*/  MOV R0, UR4 ;  /* 0x0000000400007c02 */ /* 0x000fce0008000f00 */
.L_x_184:
[----:B--2---:R2:W4:Y:S02]  /*7d10*/  SYNCS.PHASECHK.TRANS64.TRYWAIT P0, [R0+URZ], R3 ;  /* 0x00000003000075a7 */ /* 0x00452400080011ff */
[----:B----4-:R-:W-:Y:S05]  /*7d20*/  @!P0 NANOSLEEP.SYNCS 0x989680 ;  /* 0x009896800000895d */ /* 0x010fea0003900000 */
[----:B------:R-:W4:Y:S02]  /*7d30*/  @!P0 SYNCS.PHASECHK.TRANS64 P0, [R0+URZ], R3 ;  /* 0x00000003000085a7 */ /* 0x000f2400080010ff */
[----:B----4-:R-:W-:Y:S05]  /*7d40*/  @!P0 BRA `(.L_x_184) ;  /* 0xfffffffc00f08947 */ /* 0x010fea000383ffff */
[----:B------:R-:W-:Y:S05]  /*7d50*/  BRA `(.L_x_185) ;  /* 0xffffffc800847947 */ /* 0x000fea000383ffff */
.L_x_89:
[----:B------:R-:W-:-:S07]  /*7d60*/  MOV R0, UR5 ;  /* 0x0000000500007c02 */ /* 0x000fce0008000f00 */
.L_x_186:
[----:B-1----:R1:W2:Y:S02]  /*7d70*/  SYNCS.PHASECHK.TRANS64.TRYWAIT P0, [R0+URZ], R3 ;  /* 0x00000003000075a7 */ /* 0x0022a400080011ff */
[----:B--2---:R-:W-:Y:S05]  /*7d80*/  @!P0 NANOSLEEP.SYNCS 0x989680 ;  /* 0x009896800000895d */ /* 0x004fea0003900000 */
[----:B------:R-:W2:Y:S02]  /*7d90*/  @!P0 SYNCS.PHASECHK.TRANS64 P0, [R0+URZ], R3 ;  /* 0x00000003000085a7 */ /* 0x000ea400080010ff */
[----:B--2---:R-:W-:Y:S05]  /*7da0*/  @!P0 BRA `(.L_x_186) ;  /* 0xfffffffc00f08947 */ /* 0x004fea000383ffff */
[----:B------:R-:W-:Y:S05]  /*7db0*/  BRA `(.L_x_187) ;  /* 0xffffffc800907947 */ /* 0x000fea000383ffff */
.L_x_90:
[----:B------:R-:W-:-:S07]  /*7dc0*/  MOV R0, UR5 ;  /* 0x0000000500007c02 */ /* 0x000fce0008000f00 */
.L_x_188:
[----:B-1----:R1:W2:Y:S02]  /*7dd0*/  SYNCS.PHASECHK.TRANS64.TRYWAIT P0, [R0+URZ], R3 ;  /* 0x00000003000075a7 */ /* 0x0022a400080011ff */
[----:B--2---:R-:W-:Y:S05]  /*7de0*/  @!P0 NANOSLEEP.SYNCS 0x989680 ;  /* 0x009896800000895d */ /* 0x004fea0003900000 */
[----:B------:R-:W2:Y:S02]  /*7df0*/  @!P0 SYNCS.PHASECHK.TRANS64 P0, [R0+URZ], R3 ;  /* 0x00000003000085a7 */ /* 0x000ea400080010ff */
[----:B--2---:R-:W-:Y:S05]  /*7e00*/  @!P0 BRA `(.L_x_188) ;  /* 0xfffffffc00f08947 */ /* 0x004fea000383ffff */
[----:B------:R-:W-:Y:S05]  /*7e10*/  BRA `(.L_x_189) ;  /* 0xffffffc8009c7947 */ /* 0x000fea000383ffff */
.L_x_91:
[----:B------:R-:W-:-:S07]  /*7e20*/  MOV R0, UR4 ;  /* 0x0000000400007c02 */ /* 0x000fce0008000f00 */
.L_x_190:
[----:B-1----:R1:W2:Y:S02]  /*7e30*/  SYNCS.PHASECHK.TRANS64.TRYWAIT P0, [R0+URZ], R3 ;  /* 0x00000003000075a7 */ /* 0x0022a400080011ff */
[----:B--2---:R-:W-:Y:S05]  /*7e40*/  @!P0 NANOSLEEP.SYNCS 0x989680 ;  /* 0x009896800000895d */ /* 0x004fea0003900000 */
[----:B------:R-:W2:Y:S02]  /*7e50*/  @!P0 SYNCS.PHASECHK.TRANS64 P0, [R0+URZ], R3 ;  /* 0x00000003000085a7 */ /* 0x000ea400080010ff */
[----:B--2---:R-:W-:Y:S05]  /*7e60*/  @!P0 BRA `(.L_x_190) ;  /* 0xfffffffc00f08947 */ /* 0x004fea000383ffff */
[----:B------:R-:W-:Y:S05]  /*7e70*/  BRA `(.L_x_191) ;  /* 0xffffffc800a87947 */ /* 0x000fea000383ffff */
.L_x_96:
[----:B--2---:R2:W3:Y:S02]  /*7e80*/  SYNCS.PHASECHK.TRANS64.TRYWAIT P0, [R3+URZ+0x1b0], R0 ;  /* 0x0001b000030075a7 */ /* 0x0044e400080011ff */
[----:B---3--:R-:W-:Y:S05]  /*7e90*/  @!P0 NANOSLEEP.SYNCS 0x989680 ;  /* 0x009896800000895d */ /* 0x008fea0003900000 */
[----:B------:R-:W3:Y:S02]  /*7ea0*/  @!P0 SYNCS.PHASECHK.TRANS64 P0, [R3+URZ+0x1b0], R0 ;  /* 0x0001b000030085a7 */ /* 0x000ee400080010ff */
[----:B---3--:R-:W-:Y:S05]  /*7eb0*/  @!P0 BRA `(.L_x_96) ;  /* 0xfffffffc00f08947 */ /* 0x008fea000383ffff */
[----:B------:R-:W-:Y:S05]  /*7ec0*/  BRA `(.L_x_192) ;  /* 0xffffffcc00cc7947 */ /* 0x000fea000383ffff */
.L_x_99:
[----:B------:R-:W-:Y:S07]  /*7ed0*/  MOV R0, UR24 ;  /* 0x0000001800007c02 */ /* 0x000fee0008000f00 */
.L_x_193:
[----:B--2---:R2:W3:Y:S02]  /*7ee0*/  SYNCS.PHASECHK.TRANS64.TRYWAIT P1, [R0+URZ+0x1a8], R3 ;  /* 0x0001a803000075a7 */ /* 0x0044e400080211ff */
[----:B---3--:R-:W-:Y:S05]  /*7ef0*/  @!P1 NANOSLEEP.SYNCS 0x989680 ;  /* 0x009896800000995d */ /* 0x008fea0003900000 */
[----:B------:R-:W3:Y:S02]  /*7f00*/  @!P1 SYNCS.PHASECHK.TRANS64 P1, [R0+URZ+0x1a8], R3 ;  /* 0x0001a803000095a7 */ /* 0x000ee400080210ff */
[----:B---3--:R-:W-:Y:S05]  /*7f10*/  @!P1 BRA `(.L_x_193) ;  /* 0xfffffffc00f09947 */ /* 0x008fea000383ffff */
[----:B------:R-:W-:Y:S05]  /*7f20*/  BRA `(.L_x_98) ;  /* 0xffffffd4003c7947 */ /* 0x000fea000383ffff */
.L_x_102:
[----:B------:R-:W-:Y:S07]  /*7f30*/  MOV R3, UR4 ;  /* 0x0000000400037c02 */ /* 0x000fee0008000f00 */
.L_x_194:
[----:B--2---:R2:W3:Y:S02]  /*7f40*/  SYNCS.PHASECHK.TRANS64.TRYWAIT P0, [R3+URZ+0x190], R0 ;  /* 0x00019000030075a7 */ /* 0x0044e400080011ff */
[----:B---3--:R-:W-:Y:S05]  /*7f50*/  @!P0 NANOSLEEP.SYNCS 0x989680 ;  /* 0x009896800000895d */ /* 0x008fea0003900000 */
[----:B------:R-:W3:Y:S02]  /*7f60*/  @!P0 SYNCS.PHASECHK.TRANS64 P0, [R3+URZ+0x190], R0 ;  /* 0x00019000030085a7 */ /* 0x000ee400080010ff */
[----:B---3--:R-:W-:Y:S05]  /*7f70*/  @!P0 BRA `(.L_x_194) ;  /* 0xfffffffc00f08947 */ /* 0x008fea000383ffff */
[----:B------:R-:W-:Y:S05]  /*7f80*/  BRA `(.L_x_195) ;  /* 0xffffffd400987947 */ /* 0x000fea000383ffff */
.L_x_104:
[----:B------:R-:W-:-:S07]  /*7f90*/  MOV R0, UR4 ;  /* 0x0000000400007c02 */ /* 0x000fce0008000f00 */
.L_x_196:
[----:B---3--:R3:W4:Y:S02]  /*7fa0*/  SYNCS.PHASECHK.TRANS64.TRYWAIT P0, [R0+URZ], R3 ;  /* 0x00000003000075a7 */ /* 0x00872400080011ff */
[----:B----4-:R-:W-:Y:S05]  /*7fb0*/  @!P0 NANOSLEEP.SYNCS 0x989680 ;  /* 0x009896800000895d */ /* 0x010fea0003900000 */
[----:B------:R-:W4:Y:S02]  /*7fc0*/  @!P0 SYNCS.PHASECHK.TRANS64 P0, [R0+URZ], R3 ;  /* 0x00000003000085a7 */ /* 0x000f2400080010ff */
[----:B----4-:R-:W-:Y:S05]  /*7fd0*/  @!P0 BRA `(.L_x_196) ;  /* 0xfffffffc00f08947 */ /* 0x010fea000383ffff */
[----:B------:R-:W-:Y:S05]  /*7fe0*/  BRA `(.L_x_197) ;  /* 0xffffffd800347947 */ /* 0x000fea000383ffff */
.L_x_106:
[----:B-1----:R1:W2:Y:S02]  /*7ff0*/  SYNCS.PHASECHK.TRANS64.TRYWAIT P0, [R0+URZ+0x1b0], R3 ;  /* 0x0001b003000075a7 */ /* 0x0022a400080011ff */
[----:B--2---:R-:W-:Y:S05]  /*8000*/  @!P0 NANOSLEEP.SYNCS 0x989680 ;  /* 0x009896800000895d */ /* 0x004fea0003900000 */
[----:B------:R-:W2:Y:S02]  /*8010*/  @!P0 SYNCS.PHASECHK.TRANS64 P0, [R0+URZ+0x1b0], R3 ;  /* 0x0001b003000085a7 */ /* 0x000ea400080010ff */
[----:B--2---:R-:W-:Y:S05]  /*8020*/  @!P0 BRA `(.L_x_106) ;  /* 0xfffffffc00f08947 */ /* 0x004fea000383ffff */
[----:B------:R-:W-:Y:S05]  /*8030*/  BRA `(.L_x_198) ;  /* 0xffffffdc00007947 */ /* 0x000fea000383ffff */
.L_x_112:
[----:B------:R-:W-:Y:S07]  /*8040*/  MOV R0, UR4 ;  /* 0x0000000400007c02 */ /* 0x000fee0008000f00 */
.L_x_199:
[----:B-1----:R1:W2:Y:S02]  /*8050*/  SYNCS.PHASECHK.TRANS64.TRYWAIT P2, [R0+URZ+0x180], R3 ;  /* 0x00018003000075a7 */ /* 0x0022a400080411ff */
[----:B--2---:R-:W-:Y:S05]  /*8060*/  @!P2 NANOSLEEP.SYNCS 0x989680 ;  /* 0x009896800000a95d */ /* 0x004fea0003900000 */
[----:B------:R-:W2:Y:S02]  /*8070*/  @!P2 SYNCS.PHASECHK.TRANS64 P2, [R0+URZ+0x180], R3 ;  /* 0x000180030000a5a7 */ /* 0x000ea400080410ff */
[----:B--2---:R-:W-:Y:S05]  /*8080*/  @!P2 BRA `(.L_x_199) ;  /* 0xfffffffc00f0a947 */ /* 0x004fea000383ffff */
[----:B------:R-:W-:Y:S05]  /*8090*/  BRA `(.L_x_111) ;  /* 0xffffffe400cc7947 */ /* 0x000fea000383ffff */
.L_x_114:
[----:B------:R-:W-:Y:S07]  /*80a0*/  MOV R3, UR46 ;  /* 0x0000002e00037c02 */ /* 0x000fee0008000f00 */
.L_x_200:
[----:B------:R1:W1:Y:S02]  /*80b0*/  SYNCS.PHASECHK.TRANS64.TRYWAIT P1, [R3+URZ+0x1d0], R2 ;  /* 0x0001d002030075a7 */ /* 0x00026400080211ff */
[----:B-1----:R-:W-:Y:S05]  /*80c0*/  @!P1 NANOSLEEP.SYNCS 0x989680 ;  /* 0x009896800000995d */ /* 0x002fea0003900000 */
[----:B------:R-:W1:Y:S02]  /*80d0*/  @!P1 SYNCS.PHASECHK.TRANS64 P1, [R3+URZ+0x1d0], R2 ;  /* 0x0001d002030095a7 */ /* 0x000e6400080210ff */
[----:B-1----:R-:W-:Y:S05]  /*80e0*/  @!P1 BRA `(.L_x_200) ;  /* 0xfffffffc00f09947 */ /* 0x002fea000383ffff */
[----:B------:R-:W-:Y:S05]  /*80f0*/  BRA `(.L_x_113) ;  /* 0xffffffe800007947 */ /* 0x000fea000383ffff */
        .weak           $__internal_0_$__cuda_sm10x_tcgen05_guardrail_trap_col_being_dealloced_not_returned_by_alloc
        .type           $__internal_0_$__cuda_sm10x_tcgen05_guardrail_trap_col_being_dealloced_not_returned_by_alloc,@function
        .size           $__internal_0_$__cuda_sm10x_tcgen05_guardrail_trap_col_being_dealloced_not_returned_by_alloc,($__internal_1_$__cuda_sm10x_tcgen05_guardrail_trap_phase_invalid_during_alloc - $__internal_0_$__cuda_sm10x_tcgen05_guardrail_trap_col_being_dealloced_not_returned_by_alloc)
$__internal_0_$__cuda_sm10x_tcgen05_guardrail_trap_col_being_dealloced_not_returned_by_alloc:
[----:B------:R-:W-:Y:S05]  /*8100*/  BPT.TRAP 0x1 ;  /* 0x000000040000795c */ /* 0x000fea0000300000 */
[----:B------:R-:W-:-:S04]  /*8110*/  HFMA2 R3, -RZ, RZ, 0, 0 ;  /* 0x00000000ff037431 */ /* 0x000fc800000001ff */
[----:B------:R-:W-:Y:S05]  /*8120*/  RET.REL.NODEC R2 `(_ZN7cutlass13device_kernelINS_4gemm6kernel13GemmUniversalIN4cute5tupleIJiiiiEEENS1_10collective13CollectiveMmaINS1_35MainloopSm100TmaUmmaWarpSpecializedILi24ELi2ELi4ENS5_IJNS4_1CILi2EEENSA_ILi1EEESC_EEEEENS5_IJNSA_ILi64EEENSA_ILi8EEESF_EEENS_10bfloat16_tENS5_IJlSC_lEEESI_SJ_NS4_8TiledMMAINS4_8MMA_AtomIJNS4_20SM100_MMA_F16BF16_SSISI_SI_fLi64ELi8ELNS4_4UMMA5MajorE0ELSO_0ELNSN_7ScaleInE0ELSP_0EEEEEENS4_6LayoutINS5_IJSC_SC_SC_EEENS5_IJNSA_ILi0EEESU_SU_EEEEENS5_IJNS4_10UnderscoreESX_SX_EEEEENS4_13SM90_TMA_LOADENS4_14ComposedLayoutINS4_7SwizzleILi3ELi4ELi3EEENS4_18smem_ptr_flag_bitsILi16EEENSS_INS5_IJSG_SF_EEENS5_IJSF_SC_EEEEEEEvNS4_8identityENS4_23SM90_TMA_LOAD_MULTICASTES19_vS1A_EENS_8epilogue10collective18CollectiveEpilogueINS1D_23Sm100TmaWarpSpecializedILi2ELi1ELi4ELb1ELb0EEEJSH_NS5_IJNSS_ISF_SC_EENSS_ISG_SC_EEEEESI_SJ_SI_SJ_NS1D_6fusion15FusionCallbacksIS1H_NS1L_17LinearCombinationISI_fSI_fLNS_15FloatRoundStyleE2EEESH_S1K_JEEENS4_5SM1004TMEM4LOAD26SM100_TMEM_LOAD_16dp256b1xES10_NS11_INS12_ILi0ELi4ELi3EEES15_NSS_INS5_IJSG_SG_EEENS5_IJSG_SC_EEEEEEENS4_17SM75_U32x2_LDSM_NENS4_14SM90_TMA_STOREES1Z_NS4_17SM90_U32x2_STSM_NENS4_39AutoVectorizingCopyWithAssumedAlignmentILi128EEEEEEvvEEEEvNT_6ParamsE) ;  /* 0xffffff7c02b47950 */ /* 0x000fea0003c3ffff */
        .weak           $__internal_1_$__cuda_sm10x_tcgen05_guardrail_trap_phase_invalid_during_alloc
        .type           $__internal_1_$__cuda_sm10x_tcgen05_guardrail_trap_phase_invalid_during_alloc,@function
        .size           $__internal_1_$__cuda_sm10x_tcgen05_guardrail_trap_phase_invalid_during_alloc,($__internal_2_$__cuda_sm10x_tcgen05_guardrail_trap_unallocated_columns_being_dealloced - $__internal_1_$__cuda_sm10x_tcgen05_guardrail_trap_phase_invalid_during_alloc)
$__internal_1_$__cuda_sm10x_tcgen05_guardrail_trap_phase_invalid_during_alloc:
[----:B------:R-:W-:Y:S05]  /*8130*/  BPT.TRAP 0x1 ;  /* 0x000000040000795c */ /* 0x000fea0000300000 */
[----:B------:R-:W-:-:S04]  /*8140*/  MOV R5, 0x0 ;  /* 0x0000000000057802 */ /* 0x000fc80000000f00 */
[----:B------:R-:W-:Y:S05]  /*8150*/  RET.REL.NODEC R4 `(_ZN7cutlass13device_kernelINS_4gemm6kernel13GemmUniversalIN4cute5tupleIJiiiiEEENS1_10collective13CollectiveMmaINS1_35MainloopSm100TmaUmmaWarpSpecializedILi24ELi2ELi4ENS5_IJNS4_1CILi2EEENSA_ILi1EEESC_EEEEENS5_IJNSA_ILi64EEENSA_ILi8EEESF_EEENS_10bfloat16_tENS5_IJlSC_lEEESI_SJ_NS4_8TiledMMAINS4_8MMA_AtomIJNS4_20SM100_MMA_F16BF16_SSISI_SI_fLi64ELi8ELNS4_4UMMA5MajorE0ELSO_0ELNSN_7ScaleInE0ELSP_0EEEEEENS4_6LayoutINS5_IJSC_SC_SC_EEENS5_IJNSA_ILi0EEESU_SU_EEEEENS5_IJNS4_10UnderscoreESX_SX_EEEEENS4_13SM90_TMA_LOADENS4_14ComposedLayoutINS4_7SwizzleILi3ELi4ELi3EEENS4_18smem_ptr_flag_bitsILi16EEENSS_INS5_IJSG_SF_EEENS5_IJSF_SC_EEEEEEEvNS4_8identityENS4_23SM90_TMA_LOAD_MULTICASTES19_vS1A_EENS_8epilogue10collective18CollectiveEpilogueINS1D_23Sm100TmaWarpSpecializedILi2ELi1ELi4ELb1ELb0EEEJSH_NS5_IJNSS_ISF_SC_EENSS_ISG_SC_EEEEESI_SJ_SI_SJ_NS1D_6fusion15FusionCallbacksIS1H_NS1L_17LinearCombinationISI_fSI_fLNS_15FloatRoundStyleE2EEESH_S1K_JEEENS4_5SM1004TMEM4LOAD26SM100_TMEM_LOAD_16dp256b1xES10_NS11_INS12_ILi0ELi4ELi3EEES15_NSS_INS5_IJSG_SG_EEENS5_IJSG_SC_EEEEEEENS4_17SM75_U32x2_LDSM_NENS4_14SM90_TMA_STOREES1Z_NS4_17SM90_U32x2_STSM_NENS4_39AutoVectorizingCopyWithAssumedAlignmentILi128EEEEEEvvEEEEvNT_6ParamsE) ;  /* 0xffffff7c04a87950 */ /* 0x000fea0003c3ffff */
        .weak           $__internal_2_$__cuda_sm10x_tcgen05_guardrail_trap_unallocated_columns_being_dealloced
        .type           $__internal_2_$__cuda_sm10x_tcgen05_guardrail_trap_unallocated_columns_being_dealloced,@function
        .size           $__internal_2_$__cuda_sm10x_tcgen05_guardrail_trap_unallocated_columns_being_dealloced,(.L_x_202 - $__internal_2_$__cuda_sm10x_tcgen05_guardrail_trap_unallocated_columns_being_dealloced)
$__internal_2_$__cuda_sm10x_tcgen05_guardrail_trap_unallocated_columns_being_dealloced:
[----:B------:R-:W-:Y:S05]  /*8160*/  BPT.TRAP 0x1 ;  /* 0x000000040000795c */ /* 0x000fea0000300000 */
[----:B------:R-:W-:-:S04]  /*8170*/  HFMA2 R3, -RZ, RZ, 0, 0 ;  /* 0x00000000ff037431 */ /* 0x000fc800000001ff */
[----:B------:R-:W-:Y:S05]  /*8180*/  RET.REL.NODEC R2 `(_ZN7cutlass13device_kernelINS_4gemm6kernel13GemmUniversalIN4cute5tupleIJiiiiEEENS1_10collective13CollectiveMmaINS1_35MainloopSm100TmaUmmaWarpSpecializedILi24ELi2ELi4ENS5_IJNS4_1CILi2EEENSA_ILi1EEESC_EEEEENS5_IJNSA_ILi64EEENSA_ILi8EEESF_EEENS_10bfloat16_tENS5_IJlSC_lEEESI_SJ_NS4_8TiledMMAINS4_8MMA_AtomIJNS4_20SM100_MMA_F16BF16_SSISI_SI_fLi64ELi8ELNS4_4UMMA5MajorE0ELSO_0ELNSN_7ScaleInE0ELSP_0EEEEEENS4_6LayoutINS5_IJSC_SC_SC_EEENS5_IJNSA_ILi0EEESU_SU_EEEEENS5_IJNS4_10UnderscoreESX_SX_EEEEENS4_13SM90_TMA_LOADENS4_14ComposedLayoutINS4_7SwizzleILi3ELi4ELi3EEENS4_18smem_ptr_flag_bitsILi16EEENSS_INS5_IJSG_SF_EEENS5_IJSF_SC_EEEEEEEvNS4_8identityENS4_23SM90_TMA_LOAD_MULTICASTES19_vS1A_EENS_8epilogue10collective18CollectiveEpilogueINS1D_23Sm100TmaWarpSpecializedILi2ELi1ELi4ELb1ELb0EEEJSH_NS5_IJNSS_ISF_SC_EENSS_ISG_SC_EEEEESI_SJ_SI_SJ_NS1D_6fusion15FusionCallbacksIS1H_NS1L_17LinearCombinationISI_fSI_fLNS_15FloatRoundStyleE2EEESH_S1K_JEEENS4_5SM1004TMEM4LOAD26SM100_TMEM_LOAD_16dp256b1xES10_NS11_INS12_ILi0ELi4ELi3EEES15_NSS_INS5_IJSG_SG_EEENS5_IJSG_SC_EEEEEEENS4_17SM75_U32x2_LDSM_NENS4_14SM90_TMA_STOREES1Z_NS4_17SM90_U32x2_STSM_NENS4_39AutoVectorizingCopyWithAssumedAlignmentILi128EEEEEEvvEEEEvNT_6ParamsE) ;  /* 0xffffff7c029c7950 */ /* 0x000fea0003c3ffff */
.L_x_201:
[----:B------:R-:W-:-:S00]  /*8190*/  BRA `(.L_x_201) ;  /* 0xfffffffc00fc7947 */ /* 0x000fc0000383ffff */
[----:B------:R-:W-:-:S00]  /*81a0*/  NOP ;  /* 0x0000000000007918 */ /* 0x000fc00000000000 */
        /* <DEDUP_REMOVED lines=13> */
.L_x_202:


//--------------------- .nv.global.init           --------------------------
	.section	.nv.global.init,"aw",@progbits
.nv.global.init:
	.type		$str$26,@object
	.size		$str$26,($str$25 - $str$26)
$str$26:
        /*0000*/ 	.byte	0x2f, 0x74, 0x6d, 0x70, 0x2f, 0x63, 0x75, 0x74, 0x6c, 0x61, 0x73, 0x73, 0x5f, 0x73, 0x77, 0x65
        /*0010*/ 	.byte	0x65, 0x70, 0x5f, 0x73, 0x72, 0x63, 0x2f, 0x69, 0x6e, 0x63, 0x6c, 0x75, 0x64, 0x65, 0x2f, 0x63
        /*0020*/ 	.byte	0x75, 0x74, 0x65, 0x2f, 0x61, 0x74, 0x6f, 0x6d, 0x2f, 0x63, 0x6f, 0x70, 0x79, 0x5f, 0x74, 0x72
        /*0030*/ 	.byte	0x61, 0x69, 0x74, 0x73, 0x5f, 0x73, 0x6d, 0x31, 0x30, 0x30, 0x2e, 0x68, 0x70, 0x70, 0x00
	.type		$str$25,@object
	.size		$str$25,(__unnamed_1 - $str$25)
$str$25:
        /*003f*/ 	.byte	0x28, 0x28, 0x75, 0x69, 0x6e, 0x74, 0x33, 0x32, 0x5f, 0x74, 0x28, 0x74, 0x68, 0x72, 0x65, 0x61
        /*004f*/ 	.byte	0x64, 0x49, 0x64, 0x78, 0x2e, 0x78, 0x29, 0x20, 0x2f, 0x20, 0x33, 0x32, 0x29, 0x20, 0x25, 0x20
        /*005f*/ 	.byte	0x34, 0x29, 0x20, 0x3d, 0x3d, 0x20, 0x28, 0x28, 0x28, 0x74, 0x6d, 0x65, 0x6d, 0x5f, 0x61, 0x64
        /*006f*/ 	.byte	0x64, 0x72, 0x20, 0x3e, 0x3e, 0x20, 0x31, 0x36, 0x29, 0x20, 0x2f, 0x20, 0x33, 0x32, 0x29, 0x20
        /*007f*/ 	.byte	0x25, 0x20, 0x34, 0x29, 0x00
	.type		__unnamed_1,@object
	.size		__unnamed_1,(.L_1 - __unnamed_1)
__unnamed_1:
        /*0084*/ 	.byte	0x63, 0x6f, 0x6e, 0x73, 0x74, 0x65, 0x78, 0x70, 0x72, 0x20, 0x76, 0x6f, 0x69, 0x64, 0x20, 0x63
        /* <DEDUP_REMOVED lines=39> */
        /*0304*/ 	.byte	0x3a, 0x43, 0x3c, 0x30, 0x3e, 0x3e, 0x3e, 0x3e, 0x5d, 0x00
.L_1:


//--------------------- .nv.shared._ZN7cutlass13device_kernelINS_4gemm6kernel13GemmUniversalIN4cute5tupleIJiiiiEEENS1_10collective13CollectiveMmaINS1_35MainloopSm100TmaUmmaWarpSpecializedILi24ELi2ELi4ENS5_IJNS4_1CILi2EEENSA_ILi1EEESC_EEEEENS5_IJNSA_ILi64EEENSA_ILi8EEESF_EEENS_10bfloat16_tENS5_IJlSC_lEEESI_SJ_NS4_8TiledMMAINS4_8MMA_AtomIJNS4_20SM100_MMA_F16BF16_SSISI_SI_fLi64ELi8ELNS4_4UMMA5MajorE0ELSO_0ELNSN_7ScaleInE0ELSP_0EEEEEENS4_6LayoutINS5_IJSC_SC_SC_EEENS5_IJNSA_ILi0EEESU_SU_EEEEENS5_IJNS4_10UnderscoreESX_SX_EEEEENS4_13SM90_TMA_LOADENS4_14ComposedLayoutINS4_7SwizzleILi3ELi4ELi3EEENS4_18smem_ptr_flag_bitsILi16EEENSS_INS5_IJSG_SF_EEENS5_IJSF_SC_EEEEEEEvNS4_8identityENS4_23SM90_TMA_LOAD_MULTICASTES19_vS1A_EENS_8epilogue10collective18CollectiveEpilogueINS1D_23Sm100TmaWarpSpecializedILi2ELi1ELi4ELb1ELb0EEEJSH_NS5_IJNSS_ISF_SC_EENSS_ISG_SC_EEEEESI_SJ_SI_SJ_NS1D_6fusion15FusionCallbacksIS1H_NS1L_17LinearCombinationISI_fSI_fLNS_15FloatRoundStyleE2EEESH_S1K_JEEENS4_5SM1004TMEM4LOAD26SM100_TMEM_LOAD_16dp256b1xES10_NS11_INS12_ILi0ELi4ELi3EEES15_NSS_INS5_IJSG_SG_EEENS5_IJSG_SC_EEEEEEENS4_17SM75_U32x2_LDSM_NENS4_14SM90_TMA_STOREES1Z_NS4_17SM90_U32x2_STSM_NENS4_39AutoVectorizingCopyWithAssumedAlignmentILi128EEEEEEvvEEEEvNT_6ParamsE --------------------------
	.section	.nv.shared._ZN7cutlass13device_kernelINS_4gemm6kernel13GemmUniversalIN4cute5tupleIJiiiiEEENS1_10collective13CollectiveMmaINS1_35MainloopSm100TmaUmmaWarpSpecializedILi24ELi2ELi4ENS5_IJNS4_1CILi2EEENSA_ILi1EEESC_EEEEENS5_IJNSA_ILi64EEENSA_ILi8EEESF_EEENS_10bfloat16_tENS5_IJlSC_lEEESI_SJ_NS4_8TiledMMAINS4_8MMA_AtomIJNS4_20SM100_MMA_F16BF16_SSISI_SI_fLi64ELi8ELNS4_4UMMA5MajorE0ELSO_0ELNSN_7ScaleInE0ELSP_0EEEEEENS4_6LayoutINS5_IJSC_SC_SC_EEENS5_IJNSA_ILi0EEESU_SU_EEEEENS5_IJNS4_10UnderscoreESX_SX_EEEEENS4_13SM90_TMA_LOADENS4_14ComposedLayoutINS4_7SwizzleILi3ELi4ELi3EEENS4_18smem_ptr_flag_bitsILi16EEENSS_INS5_IJSG_SF_EEENS5_IJSF_SC_EEEEEEEvNS4_8identityENS4_23SM90_TMA_LOAD_MULTICASTES19_vS1A_EENS_8epilogue10collective18CollectiveEpilogueINS1D_23Sm100TmaWarpSpecializedILi2ELi1ELi4ELb1ELb0EEEJSH_NS5_IJNSS_ISF_SC_EENSS_ISG_SC_EEEEESI_SJ_SI_SJ_NS1D_6fusion15FusionCallbacksIS1H_NS1L_17LinearCombinationISI_fSI_fLNS_15FloatRoundStyleE2EEESH_S1K_JEEENS4_5SM1004TMEM4LOAD26SM100_TMEM_LOAD_16dp256b1xES10_NS11_INS12_ILi0ELi4ELi3EEES15_NSS_INS5_IJSG_SG_EEENS5_IJSG_SC_EEEEEEENS4_17SM75_U32x2_LDSM_NENS4_14SM90_TMA_STOREES1Z_NS4_17SM90_U32x2_STSM_NENS4_39AutoVectorizingCopyWithAssumedAlignmentILi128EEEEEEvvEEEEvNT_6ParamsE,"aw",@nobits
	.sectionflags	@""
	.align	16
	.zero		1024


//--------------------- .nv.shared.reserved.0     --------------------------
	.section	.nv.shared.reserved.0,"aw",@nobits
	.weak		__nv_reservedSMEM_offset_0_alias
	.size		__nv_reservedSMEM_offset_0_alias, 0, 64
	.other		__nv_reservedSMEM_offset_0_alias,@"STO_CUDA_RESERVED_SHARED STV_DEFAULT"
__nv_reservedSMEM_offset_0_alias:
	.zero		0
.nv.shared.reserved.0:
	.zero		64
	.weak		__nv_reservedSMEM_tcgen05_partition
	.type		__nv_reservedSMEM_tcgen05_partition,@object
	.size		__nv_reservedSMEM_tcgen05_partition,(.L_0 - __nv_reservedSMEM_tcgen05_partition)
__nv_reservedSMEM_tcgen05_partition:
	.zero		32
.L_0:


//--------------------- .nv.global                --------------------------
	.section	.nv.global,"aw",@nobits
.nv.global:
	.type		_ZN40_INTERNAL_225c1fcd_4_k_cu_9999dfeb_116084cute1_E,@object
	.size		_ZN40_INTERNAL_225c1fcd_4_k_cu_9999dfeb_116084cute1_E,(_ZN40_INTERNAL_225c1fcd_4_k_cu_9999dfeb_116084cuda3std3__45__cpo6cbeginE - _ZN40_INTERNAL_225c1fcd_4_k_cu_9999dfeb_116084cute1_E)
_ZN40_INTERNAL_225c1fcd_4_k_cu_9999dfeb_116084cute1_E:
	.zero		1
	.type		_ZN40_INTERNAL_225c1fcd_4_k_cu_9999dfeb_116084cuda3std3__45__cpo6cbeginE,@object
	.size		_ZN40_INTERNAL_225c1fcd_4_k_cu_9999dfeb_116084cuda3std3__45__cpo6cbeginE,(_ZN40_INTERNAL_225c1fcd_4_k_cu_9999dfeb_116084cuda3std3__48in_placeE - _ZN40_INTERNAL_225c1fcd_4_k_cu_9999dfeb_116084cuda3std3__45__cpo6cbeginE)
_ZN40_INTERNAL_225c1fcd_4_k_cu_9999dfeb_116084cuda3std3__45__cpo6cbeginE:
	.zero		1
	.type		_ZN40_INTERNAL_225c1fcd_4_k_cu_9999dfeb_116084cuda3std3__48in_placeE,@object
	.size		_ZN40_INTERNAL_225c1fcd_4_k_cu_9999dfeb_116084cuda3std3__48in_placeE,(_ZN40_INTERNAL_225c1fcd_4_k_cu_9999dfeb_116084cuda3std6ranges3__45__cpo9iter_moveE - _ZN40_INTERNAL_225c1fcd_4_k_cu_9999dfeb_116084cuda3std3__48in_placeE)
_ZN40_INTERNAL_225c1fcd_4_k_cu_9999dfeb_116084cuda3std3__48in_placeE:
	.zero		1
	.type		_ZN40_INTERNAL_225c1fcd_4_k_cu_9999dfeb_116084cuda3std6ranges3__45__cpo9iter_moveE,@object
	.size		_ZN40_INTERNAL_225c1fcd_4_k_cu_9999dfeb_116084cuda3std6ranges3__45__cpo9iter_moveE,(_ZN40_INTERNAL_225c1fcd_4_k_cu_9999dfeb_116084cuda3std3__45__cpo5beginE - _ZN40_INTERNAL_225c1fcd_4_k_cu_9999dfeb_116084cuda3std6ranges3__45__cpo9iter_moveE)
_ZN40_INTERNAL_225c1fcd_4_k_cu_9999dfeb_116084cuda3std6ranges3__45__cpo9iter_moveE:
	.zero		1
	.type		_ZN40_INTERNAL_225c1fcd_4_k_cu_9999dfeb_116084cuda3std3__45__cpo5beginE,@object
	.size		_ZN40_INTERNAL_225c1fcd_4_k_cu_9999dfeb_116084cuda3std3__45__cpo5beginE,(_ZN40_INTERNAL_225c1fcd_4_k_cu_9999dfeb_116084cuda3std3__442_GLOBAL__N__225c1fcd_4_k_cu_9999dfeb_116086ignoreE - _ZN40_INTERNAL_225c1fcd_4_k_cu_9999dfeb_116084cuda3std3__45__cpo5beginE)
_ZN40_INTERNAL_225c1fcd_4_k_cu_9999dfeb_116084cuda3std3__45__cpo5beginE:
	.zero		1
	.type		_ZN40_INTERNAL_225c1fcd_4_k_cu_9999dfeb_116084cuda3std3__442_GLOBAL__N__225c1fcd_4_k_cu_9999dfeb_116086ignoreE,@object
	.size		_ZN40_INTERNAL_225c1fcd_4_k_cu_9999dfeb_116084cuda3std3__442_GLOBAL__N__225c1fcd_4_k_cu_9999dfeb_116086ignoreE,(_ZN40_INTERNAL_225c1fcd_4_k_cu_9999dfeb_116084cute7productE - _ZN40_INTERNAL_225c1fcd_4_k_cu_9999dfeb_116084cuda3std3__442_GLOBAL__N__225c1fcd_4_k_cu_9999dfeb_116086ignoreE)
_ZN40_INTERNAL_225c1fcd_4_k_cu_9999dfeb_116084cuda3std3__442_GLOBAL__N__225c1fcd_4_k_cu_9999dfeb_116086ignoreE:
	.zero		1
	.type		_ZN40_INTERNAL_225c1fcd_4_k_cu_9999dfeb_116084cute7productE,@object
	.size		_ZN40_INTERNAL_225c1fcd_4_k_cu_9999dfeb_116084cute7productE,(_ZN40_INTERNAL_225c1fcd_4_k_cu_9999dfeb_116084cuda3std3__45__cpo3endE - _ZN40_INTERNAL_225c1fcd_4_k_cu_9999dfeb_116084cute7productE)
_ZN40_INTERNAL_225c1fcd_4_k_cu_9999dfeb_116084cute7productE:
	.zero		1
	.type		_ZN40_INTERNAL_225c1fcd_4_k_cu_9999dfeb_116084cuda3std3__45__cpo3endE,@object
	.size		_ZN40_INTERNAL_225c1fcd_4_k_cu_9999dfeb_116084cuda3std3__45__cpo3endE,(_ZN40_INTERNAL_225c1fcd_4_k_cu_9999dfeb_116084cuda3std3__419piecewise_constructE - _ZN40_INTERNAL_225c1fcd_4_k_cu_9999dfeb_116084cuda3std3__45__cpo3endE)
_ZN40_INTERNAL_225c1fcd_4_k_cu_9999dfeb_116084cuda3std3__45__cpo3endE:
	.zero		1
	.type		_ZN40_INTERNAL_225c1fcd_4_k_cu_9999dfeb_116084cuda3std3__419piecewise_constructE,@object
	.size		_ZN40_INTERNAL_225c1fcd_4_k_cu_9999dfeb_116084cuda3std3__419piecewise_constructE,(_ZN40_INTERNAL_225c1fcd_4_k_cu_9999dfeb_116084cuda3std3__45__cpo4cendE - _ZN40_INTERNAL_225c1fcd_4_k_cu_9999dfeb_116084cuda3std3__419piecewise_constructE)
_ZN40_INTERNAL_225c1fcd_4_k_cu_9999dfeb_116084cuda3std3__419piecewise_constructE:
	.zero		1
	.type		_ZN40_INTERNAL_225c1fcd_4_k_cu_9999dfeb_116084cuda3std3__45__cpo4cendE,@object
	.size		_ZN40_INTERNAL_225c1fcd_4_k_cu_9999dfeb_116084cuda3std3__45__cpo4cendE,(_ZN40_INTERNAL_225c1fcd_4_k_cu_9999dfeb_116084cuda3std6ranges3__45__cpo4swapE - _ZN40_INTERNAL_225c1fcd_4_k_cu_9999dfeb_116084cuda3std3__45__cpo4cendE)
_ZN40_INTERNAL_225c1fcd_4_k_cu_9999dfeb_116084cuda3std3__45__cpo4cendE:
	.zero		1
	.type		_ZN40_INTERNAL_225c1fcd_4_k_cu_9999dfeb_116084cuda3std6ranges3__45__cpo4swapE,@object
	.size		_ZN40_INTERNAL_225c1fcd_4_k_cu_9999dfeb_116084cuda3std6ranges3__45__cpo4swapE,(.L_9 - _ZN40_INTERNAL_225c1fcd_4_k_cu_9999dfeb_116084cuda3std6ranges3__45__cpo4swapE)
_ZN40_INTERNAL_225c1fcd_4_k_cu_9999dfeb_116084cuda3std6ranges3__45__cpo4swapE:
	.zero		1
.L_9:


//--------------------- .nv.constant0._ZN7cutlass13device_kernelINS_4gemm6kernel13GemmUniversalIN4cute5tupleIJiiiiEEENS1_10collective13CollectiveMmaINS1_35MainloopSm100TmaUmmaWarpSpecializedILi24ELi2ELi4ENS5_IJNS4_1CILi2EEENSA_ILi1EEESC_EEEEENS5_IJNSA_ILi64EEENSA_ILi8EEESF_EEENS_10bfloat16_tENS5_IJlSC_lEEESI_SJ_NS4_8TiledMMAINS4_8MMA_AtomIJNS4_20SM100_MMA_F16BF16_SSISI_SI_fLi64ELi8ELNS4_4UMMA5MajorE0ELSO_0ELNSN_7ScaleInE0ELSP_0EEEEEENS4_6LayoutINS5_IJSC_SC_SC_EEENS5_IJNSA_ILi0EEESU_SU_EEEEENS5_IJNS4_10UnderscoreESX_SX_EEEEENS4_13SM90_TMA_LOADENS4_14ComposedLayoutINS4_7SwizzleILi3ELi4ELi3EEENS4_18smem_ptr_flag_bitsILi16EEENSS_INS5_IJSG_SF_EEENS5_IJSF_SC_EEEEEEEvNS4_8identityENS4_23SM90_TMA_LOAD_MULTICASTES19_vS1A_EENS_8epilogue10collective18CollectiveEpilogueINS1D_23Sm100TmaWarpSpecializedILi2ELi1ELi4ELb1ELb0EEEJSH_NS5_IJNSS_ISF_SC_EENSS_ISG_SC_EEEEESI_SJ_SI_SJ_NS1D_6fusion15FusionCallbacksIS1H_NS1L_17LinearCombinationISI_fSI_fLNS_15FloatRoundStyleE2EEESH_S1K_JEEENS4_5SM1004TMEM4LOAD26SM100_TMEM_LOAD_16dp256b1xES10_NS11_INS12_ILi0ELi4ELi3EEES15_NSS_INS5_IJSG_SG_EEENS5_IJSG_SC_EEEEEEENS4_17SM75_U32x2_LDSM_NENS4_14SM90_TMA_STOREES1Z_NS4_17SM90_U32x2_STSM_NENS4_39AutoVectorizingCopyWithAssumedAlignmentILi128EEEEEEvvEEEEvNT_6ParamsE --------------------------
	.section	.nv.constant0._ZN7cutlass13device_kernelINS_4gemm6kernel13GemmUniversalIN4cute5tupleIJiiiiEEENS1_10collective13CollectiveMmaINS1_35MainloopSm100TmaUmmaWarpSpecializedILi24ELi2ELi4ENS5_IJNS4_1CILi2EEENSA_ILi1EEESC_EEEEENS5_IJNSA_ILi64EEENSA_ILi8EEESF_EEENS_10bfloat16_tENS5_IJlSC_lEEESI_SJ_NS4_8TiledMMAINS4_8MMA_AtomIJNS4_20SM100_MMA_F16BF16_SSISI_SI_fLi64ELi8ELNS4_4UMMA5MajorE0ELSO_0ELNSN_7ScaleInE0ELSP_0EEEEEENS4_6LayoutINS5_IJSC_SC_SC_EEENS5_IJNSA_ILi0EEESU_SU_EEEEENS5_IJNS4_10UnderscoreESX_SX_EEEEENS4_13SM90_TMA_LOADENS4_14ComposedLayoutINS4_7SwizzleILi3ELi4ELi3EEENS4_18smem_ptr_flag_bitsILi16EEENSS_INS5_IJSG_SF_EEENS5_IJSF_SC_EEEEEEEvNS4_8identityENS4_23SM90_TMA_LOAD_MULTICASTES19_vS1A_EENS_8epilogue10collective18CollectiveEpilogueINS1D_23Sm100TmaWarpSpecializedILi2ELi1ELi4ELb1ELb0EEEJSH_NS5_IJNSS_ISF_SC_EENSS_ISG_SC_EEEEESI_SJ_SI_SJ_NS1D_6fusion15FusionCallbacksIS1H_NS1L_17LinearCombinationISI_fSI_fLNS_15FloatRoundStyleE2EEESH_S1K_JEEENS4_5SM1004TMEM4LOAD26SM100_TMEM_LOAD_16dp256b1xES10_NS11_INS12_ILi0ELi4ELi3EEES15_NSS_INS5_IJSG_SG_EEENS5_IJSG_SC_EEEEEEENS4_17SM75_U32x2_LDSM_NENS4_14SM90_TMA_STOREES1Z_NS4_17SM90_U32x2_STSM_NENS4_39AutoVectorizingCopyWithAssumedAlignmentILi128EEEEEEvvEEEEvNT_6ParamsE,"a",@progbits
	.sectionflags	@""
	.align	4
.nv.constant0._ZN7cutlass13device_kernelINS_4gemm6kernel13GemmUniversalIN4cute5tupleIJiiiiEEENS1_10collective13CollectiveMmaINS1_35MainloopSm100TmaUmmaWarpSpecializedILi24ELi2ELi4ENS5_IJNS4_1CILi2EEENSA_ILi1EEESC_EEEEENS5_IJNSA_ILi64EEENSA_ILi8EEESF_EEENS_10bfloat16_tENS5_IJlSC_lEEESI_SJ_NS4_8TiledMMAINS4_8MMA_AtomIJNS4_20SM100_MMA_F16BF16_SSISI_SI_fLi64ELi8ELNS4_4UMMA5MajorE0ELSO_0ELNSN_7ScaleInE0ELSP_0EEEEEENS4_6LayoutINS5_IJSC_SC_SC_EEENS5_IJNSA_ILi0EEESU_SU_EEEEENS5_IJNS4_10UnderscoreESX_SX_EEEEENS4_13SM90_TMA_LOADENS4_14ComposedLayoutINS4_7SwizzleILi3ELi4ELi3EEENS4_18smem_ptr_flag_bitsILi16EEENSS_INS5_IJSG_SF_EEENS5_IJSF_SC_EEEEEEEvNS4_8identityENS4_23SM90_TMA_LOAD_MULTICASTES19_vS1A_EENS_8epilogue10collective18CollectiveEpilogueINS1D_23Sm100TmaWarpSpecializedILi2ELi1ELi4ELb1ELb0EEEJSH_NS5_IJNSS_ISF_SC_EENSS_ISG_SC_EEEEESI_SJ_SI_SJ_NS1D_6fusion15FusionCallbacksIS1H_NS1L_17LinearCombinationISI_fSI_fLNS_15FloatRoundStyleE2EEESH_S1K_JEEENS4_5SM1004TMEM4LOAD26SM100_TMEM_LOAD_16dp256b1xES10_NS11_INS12_ILi0ELi4ELi3EEES15_NSS_INS5_IJSG_SG_EEENS5_IJSG_SC_EEEEEEENS4_17SM75_U32x2_LDSM_NENS4_14SM90_TMA_STOREES1Z_NS4_17SM90_U32x2_STSM_NENS4_39AutoVectorizingCopyWithAssumedAlignmentILi128EEEEEEvvEEEEvNT_6ParamsE:
	.zero		2944


//--------------------- SYMBOLS --------------------------

	.type		.nv.reservedSmem.offset0,@object
	.size		.nv.reservedSmem.offset0,0x4
	.type		.nv.reservedSmem.cap,@object
	.size		.nv.reservedSmem.cap,0x4
	.type		__assertfail,@function
